	.target	sm_100a

	.elftype	@"ET_EXEC"


//--------------------- .note.nv.tkinfo           --------------------------
	.section	.note.nv.tkinfo,"",@"SHT_NOTE"
	.sectionflags	@"SHF_NOTE_NV_TKINFO"
	.tkinfo
        /*0018*/ 	.word	0x00000002
        /*0030*/ 	.string	""
        /*0030*/ 	.string	"ptxas"
        /*0030*/ 	.string	"Cuda compilation tools, release 13.0, V13.0.88"
        /*0030*/ 	.string	"Build cuda_13.0.r13.0/compiler.36424714_0"
        /*0030*/ 	.string	"-arch sm_100a -m 64 "



//--------------------- .note.nv.cuinfo           --------------------------
	.section	.note.nv.cuinfo,"",@"SHT_NOTE"
	.sectionflags	@"SHF_NOTE_NV_CUINFO"
        /*0018*/ 	.short	0x0002
        /*001a*/ 	.short	0x0064
        /*001c*/ 	.short	0x0082
	.zero		2


//--------------------- .nv.info                  --------------------------
	.section	.nv.info,"",@"SHT_CUDA_INFO"
	.align	4


	//----- nvinfo : EIATTR_REGCOUNT
	.align		4
        /*0000*/ 	.byte	0x04, 0x2f
        /*0002*/ 	.short	(.L_19 - .L_18)
	.align		4
.L_18:
        /*0004*/ 	.word	index@(_ZN7cutlass13device_kernelINS_4gemm6kernel13GemmUniversalIN4cute5tupleIJiiiiEEENS1_10collective13CollectiveMmaINS1_35MainloopSm100TmaUmmaWarpSpecializedILi4ELi2ELi4ENS5_IJNS4_1CILi1EEESB_SB_EEEEENS5_IJNSA_ILi64EEESE_SE_EEENS_6half_tENS5_IJlSB_lEEESG_SH_NS4_8TiledMMAINS4_8MMA_AtomIJNS4_20SM100_MMA_F16BF16_SSISG_SG_fLi64ELi64ELNS4_4UMMA5MajorE0ELSM_0ELNSL_7ScaleInE0ELSN_0EEEEEENS4_6LayoutISC_NS5_IJNSA_ILi0EEESR_SR_EEEEENS5_IJNS4_10UnderscoreESU_SU_EEEEENS4_13SM90_TMA_LOADENS4_14ComposedLayoutINS4_7SwizzleILi3ELi4ELi3EEENS4_18smem_ptr_flag_bitsILi16EEENSQ_INS5_IJNSA_ILi8EEESE_EEENS5_IJSE_SB_EEEEEEEvNS4_8identityESX_S17_vS18_EENS_8epilogue10collective18CollectiveEpilogueINS1A_23Sm100TmaWarpSpecializedILi3ELi2ELi16ELb1ELb0EEEJSF_NS5_IJNSQ_ISE_SB_EENSQ_INSA_ILi32EEESB_EEEEESG_SH_SG_SH_NS1A_6fusion15FusionCallbacksIS1E_NS1J_17LinearCombinationISG_fSG_fLNS_15FloatRoundStyleE2EEESF_S1I_JEEENS4_5SM1004TMEM4LOAD26SM100_TMEM_LOAD_16dp256b4xESX_NSY_INSZ_ILi2ELi4ELi3EEES12_NSQ_INS5_IJS13_S1G_EEENS5_IJS1G_SB_EEEEEEENS4_17SM75_U32x4_LDSM_NENS4_14SM90_TMA_STOREES1X_NS4_17SM90_U32x4_STSM_NENS4_39AutoVectorizingCopyWithAssumedAlignmentILi128EEEEEEvvEEEEvNT_6ParamsE)
        /*0008*/ 	.word	0x0000004f


	//----- nvinfo : EIATTR_FRAME_SIZE
	.align		4
.L_19:
        /*000c*/ 	.byte	0x04, 0x11
        /*000e*/ 	.short	(.L_21 - .L_20)
	.align		4
.L_20:
        /*0010*/ 	.word	index@($__internal_2_$__cuda_sm10x_tcgen05_guardrail_trap_unallocated_columns_being_dealloced)
        /*0014*/ 	.word	0x00000000


	//----- nvinfo : EIATTR_FRAME_SIZE
	.align		4
.L_21:
        /*0018*/ 	.byte	0x04, 0x11
        /*001a*/ 	.short	(.L_23 - .L_22)
	.align		4
.L_22:
        /*001c*/ 	.word	index@($__internal_1_$__cuda_sm10x_tcgen05_guardrail_trap_phase_invalid_during_alloc)
        /*0020*/ 	.word	0x00000000


	//----- nvinfo : EIATTR_FRAME_SIZE
	.align		4
.L_23:
        /*0024*/ 	.byte	0x04, 0x11
        /*0026*/ 	.short	(.L_25 - .L_24)
	.align		4
.L_24:
        /*0028*/ 	.word	index@($__internal_0_$__cuda_sm10x_tcgen05_guardrail_trap_col_being_dealloced_not_returned_by_alloc)
        /*002c*/ 	.word	0x00000000


	//----- nvinfo : EIATTR_FRAME_SIZE
	.align		4
.L_25:
        /*0030*/ 	.byte	0x04, 0x11
        /*0032*/ 	.short	(.L_27 - .L_26)
	.align		4
.L_26:
        /*0034*/ 	.word	index@(_ZN7cutlass13device_kernelINS_4gemm6kernel13GemmUniversalIN4cute5tupleIJiiiiEEENS1_10collective13CollectiveMmaINS1_35MainloopSm100TmaUmmaWarpSpecializedILi4ELi2ELi4ENS5_IJNS4_1CILi1EEESB_SB_EEEEENS5_IJNSA_ILi64EEESE_SE_EEENS_6half_tENS5_IJlSB_lEEESG_SH_NS4_8TiledMMAINS4_8MMA_AtomIJNS4_20SM100_MMA_F16BF16_SSISG_SG_fLi64ELi64ELNS4_4UMMA5MajorE0ELSM_0ELNSL_7ScaleInE0ELSN_0EEEEEENS4_6LayoutISC_NS5_IJNSA_ILi0EEESR_SR_EEEEENS5_IJNS4_10UnderscoreESU_SU_EEEEENS4_13SM90_TMA_LOADENS4_14ComposedLayoutINS4_7SwizzleILi3ELi4ELi3EEENS4_18smem_ptr_flag_bitsILi16EEENSQ_INS5_IJNSA_ILi8EEESE_EEENS5_IJSE_SB_EEEEEEEvNS4_8identityESX_S17_vS18_EENS_8epilogue10collective18CollectiveEpilogueINS1A_23Sm100TmaWarpSpecializedILi3ELi2ELi16ELb1ELb0EEEJSF_NS5_IJNSQ_ISE_SB_EENSQ_INSA_ILi32EEESB_EEEEESG_SH_SG_SH_NS1A_6fusion15FusionCallbacksIS1E_NS1J_17LinearCombinationISG_fSG_fLNS_15FloatRoundStyleE2EEESF_S1I_JEEENS4_5SM1004TMEM4LOAD26SM100_TMEM_LOAD_16dp256b4xESX_NSY_INSZ_ILi2ELi4ELi3EEES12_NSQ_INS5_IJS13_S1G_EEENS5_IJS1G_SB_EEEEEEENS4_17SM75_U32x4_LDSM_NENS4_14SM90_TMA_STOREES1X_NS4_17SM90_U32x4_STSM_NENS4_39AutoVectorizingCopyWithAssumedAlignmentILi128EEEEEEvvEEEEvNT_6ParamsE)
        /*0038*/ 	.word	0x00000000


	//----- nvinfo : EIATTR_MIN_STACK_SIZE
	.align		4
.L_27:
        /*003c*/ 	.byte	0x04, 0x12
        /*003e*/ 	.short	(.L_29 - .L_28)
	.align		4
.L_28:
        /*0040*/ 	.word	index@(_ZN7cutlass13device_kernelINS_4gemm6kernel13GemmUniversalIN4cute5tupleIJiiiiEEENS1_10collective13CollectiveMmaINS1_35MainloopSm100TmaUmmaWarpSpecializedILi4ELi2ELi4ENS5_IJNS4_1CILi1EEESB_SB_EEEEENS5_IJNSA_ILi64EEESE_SE_EEENS_6half_tENS5_IJlSB_lEEESG_SH_NS4_8TiledMMAINS4_8MMA_AtomIJNS4_20SM100_MMA_F16BF16_SSISG_SG_fLi64ELi64ELNS4_4UMMA5MajorE0ELSM_0ELNSL_7ScaleInE0ELSN_0EEEEEENS4_6LayoutISC_NS5_IJNSA_ILi0EEESR_SR_EEEEENS5_IJNS4_10UnderscoreESU_SU_EEEEENS4_13SM90_TMA_LOADENS4_14ComposedLayoutINS4_7SwizzleILi3ELi4ELi3EEENS4_18smem_ptr_flag_bitsILi16EEENSQ_INS5_IJNSA_ILi8EEESE_EEENS5_IJSE_SB_EEEEEEEvNS4_8identityESX_S17_vS18_EENS_8epilogue10collective18CollectiveEpilogueINS1A_23Sm100TmaWarpSpecializedILi3ELi2ELi16ELb1ELb0EEEJSF_NS5_IJNSQ_ISE_SB_EENSQ_INSA_ILi32EEESB_EEEEESG_SH_SG_SH_NS1A_6fusion15FusionCallbacksIS1E_NS1J_17LinearCombinationISG_fSG_fLNS_15FloatRoundStyleE2EEESF_S1I_JEEENS4_5SM1004TMEM4LOAD26SM100_TMEM_LOAD_16dp256b4xESX_NSY_INSZ_ILi2ELi4ELi3EEES12_NSQ_INS5_IJS13_S1G_EEENS5_IJS1G_SB_EEEEEEENS4_17SM75_U32x4_LDSM_NENS4_14SM90_TMA_STOREES1X_NS4_17SM90_U32x4_STSM_NENS4_39AutoVectorizingCopyWithAssumedAlignmentILi128EEEEEEvvEEEEvNT_6ParamsE)
        /*0044*/ 	.word	0x00000000
.L_29:


//--------------------- .nv.compat                --------------------------
	.section	.nv.compat,"",@"SHT_CUDA_COMPAT_INFO"
	.align	4
        /*0000*/ 	.byte	0x02, 0x09, 0x01, 0x00, 0x02, 0x02, 0x02, 0x00, 0x02, 0x05, 0x05, 0x00, 0x03, 0x07, 0x01, 0x01
        /*0010*/ 	.byte	0x02, 0x03, 0x01, 0x00, 0x02, 0x06, 0x01, 0x00, 0x04, 0x0b, 0x08, 0x00, 0x09, 0x00, 0x00, 0x00
        /*0020*/ 	.byte	0x00, 0x00, 0x00, 0x00


//--------------------- .nv.info._ZN7cutlass13device_kernelINS_4gemm6kernel13GemmUniversalIN4cute5tupleIJiiiiEEENS1_10collective13CollectiveMmaINS1_35MainloopSm100TmaUmmaWarpSpecializedILi4ELi2ELi4ENS5_IJNS4_1CILi1EEESB_SB_EEEEENS5_IJNSA_ILi64EEESE_SE_EEENS_6half_tENS5_IJlSB_lEEESG_SH_NS4_8TiledMMAINS4_8MMA_AtomIJNS4_20SM100_MMA_F16BF16_SSISG_SG_fLi64ELi64ELNS4_4UMMA5MajorE0ELSM_0ELNSL_7ScaleInE0ELSN_0EEEEEENS4_6LayoutISC_NS5_IJNSA_ILi0EEESR_SR_EEEEENS5_IJNS4_10UnderscoreESU_SU_EEEEENS4_13SM90_TMA_LOADENS4_14ComposedLayoutINS4_7SwizzleILi3ELi4ELi3EEENS4_18smem_ptr_flag_bitsILi16EEENSQ_INS5_IJNSA_ILi8EEESE_EEENS5_IJSE_SB_EEEEEEEvNS4_8identityESX_S17_vS18_EENS_8epilogue10collective18CollectiveEpilogueINS1A_23Sm100TmaWarpSpecializedILi3ELi2ELi16ELb1ELb0EEEJSF_NS5_IJNSQ_ISE_SB_EENSQ_INSA_ILi32EEESB_EEEEESG_SH_SG_SH_NS1A_6fusion15FusionCallbacksIS1E_NS1J_17LinearCombinationISG_fSG_fLNS_15FloatRoundStyleE2EEESF_S1I_JEEENS4_5SM1004TMEM4LOAD26SM100_TMEM_LOAD_16dp256b4xESX_NSY_INSZ_ILi2ELi4ELi3EEES12_NSQ_INS5_IJS13_S1G_EEENS5_IJS1G_SB_EEEEEEENS4_17SM75_U32x4_LDSM_NENS4_14SM90_TMA_STOREES1X_NS4_17SM90_U32x4_STSM_NENS4_39AutoVectorizingCopyWithAssumedAlignmentILi128EEEEEEvvEEEEvNT_6ParamsE --------------------------
	.section	.nv.info._ZN7cutlass13device_kernelINS_4gemm6kernel13GemmUniversalIN4cute5tupleIJiiiiEEENS1_10collective13CollectiveMmaINS1_35MainloopSm100TmaUmmaWarpSpecializedILi4ELi2ELi4ENS5_IJNS4_1CILi1EEESB_SB_EEEEENS5_IJNSA_ILi64EEESE_SE_EEENS_6half_tENS5_IJlSB_lEEESG_SH_NS4_8TiledMMAINS4_8MMA_AtomIJNS4_20SM100_MMA_F16BF16_SSISG_SG_fLi64ELi64ELNS4_4UMMA5MajorE0ELSM_0ELNSL_7ScaleInE0ELSN_0EEEEEENS4_6LayoutISC_NS5_IJNSA_ILi0EEESR_SR_EEEEENS5_IJNS4_10UnderscoreESU_SU_EEEEENS4_13SM90_TMA_LOADENS4_14ComposedLayoutINS4_7SwizzleILi3ELi4ELi3EEENS4_18smem_ptr_flag_bitsILi16EEENSQ_INS5_IJNSA_ILi8EEESE_EEENS5_IJSE_SB_EEEEEEEvNS4_8identityESX_S17_vS18_EENS_8epilogue10collective18CollectiveEpilogueINS1A_23Sm100TmaWarpSpecializedILi3ELi2ELi16ELb1ELb0EEEJSF_NS5_IJNSQ_ISE_SB_EENSQ_INSA_ILi32EEESB_EEEEESG_SH_SG_SH_NS1A_6fusion15FusionCallbacksIS1E_NS1J_17LinearCombinationISG_fSG_fLNS_15FloatRoundStyleE2EEESF_S1I_JEEENS4_5SM1004TMEM4LOAD26SM100_TMEM_LOAD_16dp256b4xESX_NSY_INSZ_ILi2ELi4ELi3EEES12_NSQ_INS5_IJS13_S1G_EEENS5_IJS1G_SB_EEEEEEENS4_17SM75_U32x4_LDSM_NENS4_14SM90_TMA_STOREES1X_NS4_17SM90_U32x4_STSM_NENS4_39AutoVectorizingCopyWithAssumedAlignmentILi128EEEEEEvvEEEEvNT_6ParamsE,"",@"SHT_CUDA_INFO"
	.sectionflags	@""
	.align	4


	//----- nvinfo : EIATTR_CUDA_API_VERSION
	.align		4
        /*0000*/ 	.byte	0x04, 0x37
        /*0002*/ 	.short	(.L_31 - .L_30)
.L_30:
        /*0004*/ 	.word	0x00000082


	//----- nvinfo : EIATTR_KPARAM_INFO
	.align		4
.L_31:
        /*0008*/ 	.byte	0x04, 0x17
        /*000a*/ 	.short	(.L_33 - .L_32)
.L_32:
        /*000c*/ 	.word	0x00000000
        /*0010*/ 	.short	0x0000
        /*0012*/ 	.short	0x0000
        /*0014*/ 	.byte	0x00, 0xf0, 0x01, 0x20


	//----- nvinfo : EIATTR_AT_ENTRY_FRAGMENTS
	.align		4
.L_33:
        /*0018*/ 	.byte	0x04, 0x4f
        /*001a*/ 	.short	(.L_35 - .L_34)


	//   ....[0]....
.L_34:
        /*001c*/ 	.word	0x00000006


	//----- nvinfo : EIATTR_RESERVED_SMEM_USED
	.align		4
.L_35:
        /*0020*/ 	.byte	0x01, 0x41
	.zero		2


	//----- nvinfo : EIATTR_SPARSE_MMA_MASK
	.align		4
        /*0024*/ 	.byte	0x03, 0x50
        /*0026*/ 	.short	0x0000


	//----- nvinfo : EIATTR_TCGEN05_1CTA_USED
	.align		4
        /*0028*/ 	.byte	0x01, 0x51
	.zero		2


	//----- nvinfo : EIATTR_MAXREG_COUNT
	.align		4
        /*002c*/ 	.byte	0x03, 0x1b
        /*002e*/ 	.short	0x00ff


	//----- nvinfo : EIATTR_NUM_BARRIERS
	.align		4
        /*0030*/ 	.byte	0x02, 0x4c
        /*0032*/ 	.byte	0x07
	.zero		1


	//----- nvinfo : EIATTR_EXTERNS
	.align		4
        /*0034*/ 	.byte	0x04, 0x0f
        /*0036*/ 	.short	(.L_37 - .L_36)


	//   ....[0]....
	.align		4
.L_36:
        /*0038*/ 	.word	index@(__assertfail)


	//----- nvinfo : EIATTR_MERCURY_ISA_VERSION
	.align		4
.L_37:
        /*003c*/ 	.byte	0x03, 0x5f
        /*003e*/ 	.short	0x0101


	//----- nvinfo : EIATTR_INT_WARP_WIDE_INSTR_OFFSETS
	.align		4
        /*0040*/ 	.byte	0x04, 0x31
        /*0042*/ 	.short	(.L_39 - .L_38)


	//   ....[0]....
.L_38:
        /*0044*/ 	.word	0x00001da0


	//   ....[1]....
        /*0048*/ 	.word	0x00003840


	//   ....[2]....
        /*004c*/ 	.word	0x00003870


	//   ....[3]....
        /*0050*/ 	.word	0x000038c0


	//   ....[4]....
        /*0054*/ 	.word	0x000041a0


	//   ....[5]....
        /*0058*/ 	.word	0x000041c0


	//   ....[6]....
        /*005c*/ 	.word	0x00004490


	//   ....[7]....
        /*0060*/ 	.word	0x000045c0


	//----- nvinfo : EIATTR_COOP_GROUP_MASK_REGIDS
	.align		4
.L_39:
        /*0064*/ 	.byte	0x04, 0x29
        /*0066*/ 	.short	(.L_41 - .L_40)


	//   ....[0]....
.L_40:
        /*0068*/ 	.word	0xffffffff


	//   ....[1]....
        /*006c*/ 	.word	0xffffffff


	//   ....[2]....
        /*0070*/ 	.word	0xffffffff


	//   ....[3]....
        /*0074*/ 	.word	0xffffffff


	//   ....[4]....
        /*0078*/ 	.word	0xffffffff


	//   ....[5]....
        /*007c*/ 	.word	0xffffffff


	//   ....[6]....
        /*0080*/ 	.word	0xffffffff


	//   ....[7]....
        /*0084*/ 	.word	0xffffffff


	//   ....[8]....
        /*0088*/ 	.word	0xffffffff


	//   ....[9]....
        /*008c*/ 	.word	0xffffffff


	//   ....[10]....
        /*0090*/ 	.word	0xffffffff


	//   ....[11]....
        /*0094*/ 	.word	0xffffffff


	//   ....[12]....
        /*0098*/ 	.word	0xffffffff


	//----- nvinfo : EIATTR_COOP_GROUP_INSTR_OFFSETS
	.align		4
.L_41:
        /*009c*/ 	.byte	0x04, 0x28
        /*009e*/ 	.short	(.L_43 - .L_42)


	//   ....[0]....
.L_42:
        /*00a0*/ 	.word	0x00000090


	//   ....[1]....
        /*00a4*/ 	.word	0x000004d0


	//   ....[2]....
        /*00a8*/ 	.word	0x00000640


	//   ....[3]....
        /*00ac*/ 	.word	0x000007c0


	//   ....[4]....
        /*00b0*/ 	.word	0x000008c0


	//   ....[5]....
        /*00b4*/ 	.word	0x00000a30


	//   ....[6]....
        /*00b8*/ 	.word	0x00000bd0


	//   ....[7]....
        /*00bc*/ 	.word	0x00001c80


	//   ....[8]....
        /*00c0*/ 	.word	0x00002a60


	//   ....[9]....
        /*00c4*/ 	.word	0x00002c70


	//   ....[10]....
        /*00c8*/ 	.word	0x00002ca0


	//   ....[11]....
        /*00cc*/ 	.word	0x00003730


	//   ....[12]....
        /*00d0*/ 	.word	0x00003960


	//----- nvinfo : EIATTR_VRC_CTA_INIT_COUNT
	.align		4
.L_43:
        /*00d4*/ 	.byte	0x02, 0x4a
        /*00d6*/ 	.byte	0x80
	.zero		1


	//----- nvinfo : EIATTR_SYSCALL_OFFSETS
	.align		4
        /*00d8*/ 	.byte	0x04, 0x46
        /*00da*/ 	.short	(.L_45 - .L_44)


	//   ....[0]....
.L_44:
        /*00dc*/ 	.word	0x000051a0


	//   ....[1]....
        /*00e0*/ 	.word	0x00005290


	//   ....[2]....
        /*00e4*/ 	.word	0x00005a70


	//   ....[3]....
        /*00e8*/ 	.word	0x000063b0


	//----- nvinfo : EIATTR_MBARRIER_INSTR_OFFSETS
	.align		4
.L_45:
        /*00ec*/ 	.byte	0x04, 0x39
        /*00ee*/ 	.short	(.L_47 - .L_46)


	//   ....[0]....
.L_46:
        /*00f0*/ 	.word	0x000005b0
        /*00f4*/ 	.word	0x000000ff
        /*00f8*/ 	.word	0x00000000
        /*00fc*/ 	.short	0x0100
        /*00fe*/ 	.byte	0x05
	.zero		1


	//   ....[1]....
        /*0100*/ 	.word	0x000005c0
        /*0104*/ 	.word	0x000000ff
        /*0108*/ 	.word	0x00000020
        /*010c*/ 	.short	0x0100
        /*010e*/ 	.byte	0x05
	.zero		1


	//   ....[2]....
        /*0110*/ 	.word	0x000005d0
        /*0114*/ 	.word	0x000000ff
        /*0118*/ 	.word	0x00000008
        /*011c*/ 	.short	0x0100
        /*011e*/ 	.byte	0x05
	.zero		1


	//   ....[3]....
        /*0120*/ 	.word	0x000005e0
        /*0124*/ 	.word	0x000000ff
        /*0128*/ 	.word	0x00000028
        /*012c*/ 	.short	0x0100
        /*012e*/ 	.byte	0x05
	.zero		1


	//   ....[4]....
        /*0130*/ 	.word	0x000005f0
        /*0134*/ 	.word	0x000000ff
        /*0138*/ 	.word	0x00000010
        /*013c*/ 	.short	0x0100
        /*013e*/ 	.byte	0x05
	.zero		1


	//   ....[5]....
        /*0140*/ 	.word	0x00000600
        /*0144*/ 	.word	0x000000ff
        /*0148*/ 	.word	0x00000030
        /*014c*/ 	.short	0x0100
        /*014e*/ 	.byte	0x05
	.zero		1


	//   ....[6]....
        /*0150*/ 	.word	0x00000610
        /*0154*/ 	.word	0x000000ff
        /*0158*/ 	.word	0x00000018
        /*015c*/ 	.short	0x0100
        /*015e*/ 	.byte	0x05
	.zero		1


	//   ....[7]....
        /*0160*/ 	.word	0x00000620
        /*0164*/ 	.word	0x000000ff
        /*0168*/ 	.word	0x00000038
        /*016c*/ 	.short	0x0100
        /*016e*/ 	.byte	0x05
	.zero		1


	//   ....[8]....
        /*0170*/ 	.word	0x00000750
        /*0174*/ 	.word	0x000000ff
        /*0178*/ 	.word	0x00000040
        /*017c*/ 	.short	0x0100
        /*017e*/ 	.byte	0x07
	.zero		1


	//   ....[9]....
        /*0180*/ 	.word	0x00000760
        /*0184*/ 	.word	0x000000ff
        /*0188*/ 	.word	0x00000058
        /*018c*/ 	.short	0x0100
        /*018e*/ 	.byte	0x07
	.zero		1


	//   ....[10]....
        /*0190*/ 	.word	0x00000770
        /*0194*/ 	.word	0x000000ff
        /*0198*/ 	.word	0x00000048
        /*019c*/ 	.short	0x0100
        /*019e*/ 	.byte	0x07
	.zero		1


	//   ....[11]....
        /*01a0*/ 	.word	0x00000780
        /*01a4*/ 	.word	0x000000ff
        /*01a8*/ 	.word	0x00000060
        /*01ac*/ 	.short	0x0100
        /*01ae*/ 	.byte	0x07
	.zero		1


	//   ....[12]....
        /*01b0*/ 	.word	0x00000790
        /*01b4*/ 	.word	0x000000ff
        /*01b8*/ 	.word	0x00000050
        /*01bc*/ 	.short	0x0100
        /*01be*/ 	.byte	0x07
	.zero		1


	//   ....[13]....
        /*01c0*/ 	.word	0x000007a0
        /*01c4*/ 	.word	0x000000ff
        /*01c8*/ 	.word	0x00000068
        /*01cc*/ 	.short	0x0100
        /*01ce*/ 	.byte	0x07
	.zero		1


	//   ....[14]....
        /*01d0*/ 	.word	0x00000890
        /*01d4*/ 	.word	0x000000ff
        /*01d8*/ 	.word	0x00000070
        /*01dc*/ 	.short	0x0100
        /*01de*/ 	.byte	0x05
	.zero		1


	//   ....[15]....
        /*01e0*/ 	.word	0x000008a0
        /*01e4*/ 	.word	0x000000ff
        /*01e8*/ 	.word	0x00000078
        /*01ec*/ 	.short	0x0100
        /*01ee*/ 	.byte	0x05
	.zero		1


	//   ....[16]....
        /*01f0*/ 	.word	0x000009e0
        /*01f4*/ 	.word	0x000000ff
        /*01f8*/ 	.word	0x00000080
        /*01fc*/ 	.short	0x0100
        /*01fe*/ 	.byte	0x05
	.zero		1


	//   ....[17]....
        /*0200*/ 	.word	0x000009f0
        /*0204*/ 	.word	0x000000ff
        /*0208*/ 	.word	0x00000090
        /*020c*/ 	.short	0x0100
        /*020e*/ 	.byte	0x05
	.zero		1


	//   ....[18]....
        /*0210*/ 	.word	0x00000a00
        /*0214*/ 	.word	0x000000ff
        /*0218*/ 	.word	0x00000088
        /*021c*/ 	.short	0x0100
        /*021e*/ 	.byte	0x05
	.zero		1


	//   ....[19]....
        /*0220*/ 	.word	0x00000a10
        /*0224*/ 	.word	0x000000ff
        /*0228*/ 	.word	0x00000098
        /*022c*/ 	.short	0x0100
        /*022e*/ 	.byte	0x05
	.zero		1


	//   ....[20]....
        /*0230*/ 	.word	0x00000b40
        /*0234*/ 	.word	0x000000ff
        /*0238*/ 	.word	0x000000a0
        /*023c*/ 	.short	0x0100
        /*023e*/ 	.byte	0x07
	.zero		1


	//   ....[21]....
        /*0240*/ 	.word	0x00000b50
        /*0244*/ 	.word	0x000000ff
        /*0248*/ 	.word	0x000000c0
        /*024c*/ 	.short	0x0100
        /*024e*/ 	.byte	0x07
	.zero		1


	//   ....[22]....
        /*0250*/ 	.word	0x00000b60
        /*0254*/ 	.word	0x000000ff
        /*0258*/ 	.word	0x000000a8
        /*025c*/ 	.short	0x0100
        /*025e*/ 	.byte	0x07
	.zero		1


	//   ....[23]....
        /*0260*/ 	.word	0x00000b70
        /*0264*/ 	.word	0x000000ff
        /*0268*/ 	.word	0x000000c8
        /*026c*/ 	.short	0x0100
        /*026e*/ 	.byte	0x07
	.zero		1


	//   ....[24]....
        /*0270*/ 	.word	0x00000b80
        /*0274*/ 	.word	0x000000ff
        /*0278*/ 	.word	0x000000b0
        /*027c*/ 	.short	0x0100
        /*027e*/ 	.byte	0x07
	.zero		1


	//   ....[25]....
        /*0280*/ 	.word	0x00000b90
        /*0284*/ 	.word	0x000000ff
        /*0288*/ 	.word	0x000000d0
        /*028c*/ 	.short	0x0100
        /*028e*/ 	.byte	0x07
	.zero		1


	//   ....[26]....
        /*0290*/ 	.word	0x00000ba0
        /*0294*/ 	.word	0x000000ff
        /*0298*/ 	.word	0x000000b8
        /*029c*/ 	.short	0x0100
        /*029e*/ 	.byte	0x07
	.zero		1


	//   ....[27]....
        /*02a0*/ 	.word	0x00000bb0
        /*02a4*/ 	.word	0x000000ff
        /*02a8*/ 	.word	0x000000d8
        /*02ac*/ 	.short	0x0100
        /*02ae*/ 	.byte	0x07
	.zero		1


	//   ....[28]....
        /*02b0*/ 	.word	0x00000ca0
        /*02b4*/ 	.word	0x000000ff
        /*02b8*/ 	.word	0x000000e0
        /*02bc*/ 	.short	0x0100
        /*02be*/ 	.byte	0x05
	.zero		1


	//   ....[29]....
        /*02c0*/ 	.word	0x00000cb0
        /*02c4*/ 	.word	0x000000ff
        /*02c8*/ 	.word	0x000000f0
        /*02cc*/ 	.short	0x0100
        /*02ce*/ 	.byte	0x05
	.zero		1


	//   ....[30]....
        /*02d0*/ 	.word	0x00000cc0
        /*02d4*/ 	.word	0x000000ff
        /*02d8*/ 	.word	0x000000e8
        /*02dc*/ 	.short	0x0100
        /*02de*/ 	.byte	0x05
	.zero		1


	//   ....[31]....
        /*02e0*/ 	.word	0x00000cd0
        /*02e4*/ 	.word	0x000000ff
        /*02e8*/ 	.word	0x000000f8
        /*02ec*/ 	.short	0x0100
        /*02ee*/ 	.byte	0x05
	.zero		1


	//   ....[32]....
        /*02f0*/ 	.word	0x000015a0
        /*02f4*/ 	.word	0x00000002
        /*02f8*/ 	.word	0x000000f0
        /*02fc*/ 	.short	0x010a
        /*02fe*/ 	.byte	0xff
	.zero		1


	//   ....[33]....
        /*0300*/ 	.word	0x000015d0
        /*0304*/ 	.word	0x00000002
        /*0308*/ 	.word	0x000000e0
        /*030c*/ 	.short	0x0101
        /*030e*/ 	.byte	0xff
	.zero		1


	//   ....[34]....
        /*0310*/ 	.word	0x000016a0
        /*0314*/ 	.word	0x000000ff
        /*0318*/ 	.word	0x00000020
        /*031c*/ 	.short	0x010a
        /*031e*/ 	.byte	0x08
	.zero		1


	//   ....[35]....
        /*0320*/ 	.word	0x00001740
        /*0324*/ 	.word	0x000000ff
        /*0328*/ 	.word	0x00000020
        /*032c*/ 	.short	0x010a
        /*032e*/ 	.byte	0x21
	.zero		1


	//   ....[36]....
        /*0330*/ 	.word	0x000018a0
        /*0334*/ 	.word	0x000000ff
        /*0338*/ 	.word	0x00000020
        /*033c*/ 	.short	0x010a
        /*033e*/ 	.byte	0x08
	.zero		1


	//   ....[37]....
        /*0340*/ 	.word	0x00001990
        /*0344*/ 	.word	0x000000ff
        /*0348*/ 	.word	0x00000078
        /*034c*/ 	.short	0x0101
        /*034e*/ 	.byte	0x04
	.zero		1


	//   ....[38]....
        /*0350*/ 	.word	0x000019b0
        /*0354*/ 	.word	0x000000ff
        /*0358*/ 	.word	0x00000020
        /*035c*/ 	.short	0x010a
        /*035e*/ 	.byte	0x08
	.zero		1


	//   ....[39]....
        /*0360*/ 	.word	0x00001a30
        /*0364*/ 	.word	0x000000ff
        /*0368*/ 	.word	0x00000020
        /*036c*/ 	.short	0x010a
        /*036e*/ 	.byte	0x11
	.zero		1


	//   ....[40]....
        /*0370*/ 	.word	0x00001b90
        /*0374*/ 	.word	0x000000ff
        /*0378*/ 	.word	0x00000020
        /*037c*/ 	.short	0x010a
        /*037e*/ 	.byte	0x08
	.zero		1


	//   ....[41]....
        /*0380*/ 	.word	0x00001cb0
        /*0384*/ 	.word	0x00000002
        /*0388*/ 	.word	0x00000080
        /*038c*/ 	.short	0x010a
        /*038e*/ 	.byte	0xff
	.zero		1


	//   ....[42]....
        /*0390*/ 	.word	0x00001d70
        /*0394*/ 	.word	0x00000002
        /*0398*/ 	.word	0x00000000
        /*039c*/ 	.short	0x0101
        /*039e*/ 	.byte	0xff
	.zero		1


	//   ....[43]....
        /*03a0*/ 	.word	0x000022d0
        /*03a4*/ 	.word	0x000000ff
        /*03a8*/ 	.word	0x00000000
        /*03ac*/ 	.short	0x010a
        /*03ae*/ 	.byte	0x05
	.zero		1


	//   ....[44]....
        /*03b0*/ 	.word	0x00002360
        /*03b4*/ 	.word	0x000000ff
        /*03b8*/ 	.word	0x00000000
        /*03bc*/ 	.short	0x010a
        /*03be*/ 	.byte	0x05
	.zero		1


	//   ....[45]....
        /*03c0*/ 	.word	0x000023f0
        /*03c4*/ 	.word	0x000000ff
        /*03c8*/ 	.word	0x00000000
        /*03cc*/ 	.short	0x010a
        /*03ce*/ 	.byte	0x05
	.zero		1


	//   ....[46]....
        /*03d0*/ 	.word	0x00002490
        /*03d4*/ 	.word	0x00000000
        /*03d8*/ 	.word	0x00000000
        /*03dc*/ 	.short	0x010a
        /*03de*/ 	.byte	0xff
	.zero		1


	//   ....[47]....
        /*03e0*/ 	.word	0x000025b0
        /*03e4*/ 	.word	0x00000000
        /*03e8*/ 	.word	0x000000e0
        /*03ec*/ 	.short	0x010a
        /*03ee*/ 	.byte	0xff
	.zero		1


	//   ....[48]....
        /*03f0*/ 	.word	0x00002620
        /*03f4*/ 	.word	0x00000000
        /*03f8*/ 	.word	0x00000000
        /*03fc*/ 	.short	0x0101
        /*03fe*/ 	.byte	0xff
	.zero		1


	//   ....[49]....
        /*0400*/ 	.word	0x00002640
        /*0404*/ 	.word	0x000000ff
        /*0408*/ 	.word	0x00000090
        /*040c*/ 	.short	0x010a
        /*040e*/ 	.byte	0x05
	.zero		1


	//   ....[50]....
        /*0410*/ 	.word	0x00002760
        /*0414*/ 	.word	0x00000000
        /*0418*/ 	.word	0x00000080
        /*041c*/ 	.short	0x010a
        /*041e*/ 	.byte	0xff
	.zero		1


	//   ....[51]....
        /*0420*/ 	.word	0x00002860
        /*0424*/ 	.word	0x00000000
        /*0428*/ 	.word	0x00000000
        /*042c*/ 	.short	0x0101
        /*042e*/ 	.byte	0xff
	.zero		1


	//   ....[52]....
        /*0430*/ 	.word	0x000028f0
        /*0434*/ 	.word	0x000000ff
        /*0438*/ 	.word	0x00000090
        /*043c*/ 	.short	0x0106
        /*043e*/ 	.byte	0x05
	.zero		1


	//   ....[53]....
        /*0440*/ 	.word	0x00002910
        /*0444*/ 	.word	0x000000ff
        /*0448*/ 	.word	0x00000090
        /*044c*/ 	.short	0x010a
        /*044e*/ 	.byte	0x05
	.zero		1


	//   ....[54]....
        /*0450*/ 	.word	0x000029a0
        /*0454*/ 	.word	0x000000ff
        /*0458*/ 	.word	0x00000090
        /*045c*/ 	.short	0x0106
        /*045e*/ 	.byte	0x04
	.zero		1


	//   ....[55]....
        /*0460*/ 	.word	0x000029e0
        /*0464*/ 	.word	0x00000000
        /*0468*/ 	.word	0x00000090
        /*046c*/ 	.short	0x010a
        /*046e*/ 	.byte	0xff
	.zero		1


	//   ....[56]....
        /*0470*/ 	.word	0x00002f20
        /*0474*/ 	.word	0x00000000
        /*0478*/ 	.word	0x00000080
        /*047c*/ 	.short	0x010a
        /*047e*/ 	.byte	0xff
	.zero		1


	//   ....[57]....
        /*0480*/ 	.word	0x00003020
        /*0484*/ 	.word	0x00000003
        /*0488*/ 	.word	0x00000000
        /*048c*/ 	.short	0x0101
        /*048e*/ 	.byte	0xff
	.zero		1


	//   ....[58]....
        /*0490*/ 	.word	0x00003030
        /*0494*/ 	.word	0x000000ff
        /*0498*/ 	.word	0x00000000
        /*049c*/ 	.short	0x010a
        /*049e*/ 	.byte	0x06
	.zero		1


	//   ....[59]....
        /*04a0*/ 	.word	0x000030b0
        /*04a4*/ 	.word	0x000000ff
        /*04a8*/ 	.word	0x000000c0
        /*04ac*/ 	.short	0x010a
        /*04ae*/ 	.byte	0x07
	.zero		1


	//   ....[60]....
        /*04b0*/ 	.word	0x00003190
        /*04b4*/ 	.word	0x000000ff
        /*04b8*/ 	.word	0x00000000
        /*04bc*/ 	.short	0x010a
        /*04be*/ 	.byte	0x06
	.zero		1


	//   ....[61]....
        /*04c0*/ 	.word	0x000032c0
        /*04c4*/ 	.word	0x000000ff
        /*04c8*/ 	.word	0x00000000
        /*04cc*/ 	.short	0x010a
        /*04ce*/ 	.byte	0x1a
	.zero		1


	//   ....[62]....
        /*04d0*/ 	.word	0x00003560
        /*04d4*/ 	.word	0x000000ff
        /*04d8*/ 	.word	0x00000000
        /*04dc*/ 	.short	0x010a
        /*04de*/ 	.byte	0x06
	.zero		1


	//   ....[63]....
        /*04e0*/ 	.word	0x000035f0
        /*04e4*/ 	.word	0x000000ff
        /*04e8*/ 	.word	0x00000000
        /*04ec*/ 	.short	0x010a
        /*04ee*/ 	.byte	0x06
	.zero		1


	//   ....[64]....
        /*04f0*/ 	.word	0x00003680
        /*04f4*/ 	.word	0x000000ff
        /*04f8*/ 	.word	0x00000000
        /*04fc*/ 	.short	0x010a
        /*04fe*/ 	.byte	0x06
	.zero		1


	//   ....[65]....
        /*0500*/ 	.word	0x00003710
        /*0504*/ 	.word	0x000000ff
        /*0508*/ 	.word	0x00000000
        /*050c*/ 	.short	0x010a
        /*050e*/ 	.byte	0x07
	.zero		1


	//   ....[66]....
        /*0510*/ 	.word	0x00003b40
        /*0514*/ 	.word	0x00000000
        /*0518*/ 	.word	0x00000080
        /*051c*/ 	.short	0x010a
        /*051e*/ 	.byte	0xff
	.zero		1


	//   ....[67]....
        /*0520*/ 	.word	0x00003c00
        /*0524*/ 	.word	0x00000000
        /*0528*/ 	.word	0x00000000
        /*052c*/ 	.short	0x0101
        /*052e*/ 	.byte	0xff
	.zero		1


	//   ....[68]....
        /*0530*/ 	.word	0x00003f20
        /*0534*/ 	.word	0x000000ff
        /*0538*/ 	.word	0x00000078
        /*053c*/ 	.short	0x010a
        /*053e*/ 	.byte	0x07
	.zero		1


	//   ....[69]....
        /*0540*/ 	.word	0x00004140
        /*0544*/ 	.word	0x000000ff
        /*0548*/ 	.word	0x00000058
        /*054c*/ 	.short	0x010a
        /*054e*/ 	.byte	0x0f
	.zero		1


	//   ....[70]....
        /*0550*/ 	.word	0x00004340
        /*0554*/ 	.word	0x000000ff
        /*0558*/ 	.word	0x00000040
        /*055c*/ 	.short	0x010b
        /*055e*/ 	.byte	0x0f
	.zero		1


	//   ....[71]....
        /*0560*/ 	.word	0x00004390
        /*0564*/ 	.word	0x000000ff
        /*0568*/ 	.word	0x00000000
        /*056c*/ 	.short	0x0101
        /*056e*/ 	.byte	0x10
	.zero		1


	//   ....[72]....
        /*0570*/ 	.word	0x000043d0
        /*0574*/ 	.word	0x000000ff
        /*0578*/ 	.word	0x00000058
        /*057c*/ 	.short	0x010a
        /*057e*/ 	.byte	0x0d
	.zero		1


	//   ....[73]....
        /*0580*/ 	.word	0x00004610
        /*0584*/ 	.word	0x000000ff
        /*0588*/ 	.word	0x00000040
        /*058c*/ 	.short	0x010b
        /*058e*/ 	.byte	0x0d
	.zero		1


	//   ....[74]....
        /*0590*/ 	.word	0x00004680
        /*0594*/ 	.word	0x000000ff
        /*0598*/ 	.word	0x00000000
        /*059c*/ 	.short	0x0101
        /*059e*/ 	.byte	0x0f
	.zero		1


	//   ....[75]....
        /*05a0*/ 	.word	0x000046d0
        /*05a4*/ 	.word	0x000000ff
        /*05a8*/ 	.word	0x00000000
        /*05ac*/ 	.short	0x010a
        /*05ae*/ 	.byte	0x04
	.zero		1


	//   ....[76]....
        /*05b0*/ 	.word	0x00004760
        /*05b4*/ 	.word	0x000000ff
        /*05b8*/ 	.word	0x00000000
        /*05bc*/ 	.short	0x010a
        /*05be*/ 	.byte	0x04
	.zero		1


	//   ....[77]....
        /*05c0*/ 	.word	0x00004800
        /*05c4*/ 	.word	0x00000000
        /*05c8*/ 	.word	0x00000000
        /*05cc*/ 	.short	0x010a
        /*05ce*/ 	.byte	0xff
	.zero		1


	//   ....[78]....
        /*05d0*/ 	.word	0x00004b70
        /*05d4*/ 	.word	0x00000000
        /*05d8*/ 	.word	0x00000080
        /*05dc*/ 	.short	0x010a
        /*05de*/ 	.byte	0xff
	.zero		1


	//   ....[79]....
        /*05e0*/ 	.word	0x00004c80
        /*05e4*/ 	.word	0x00000000
        /*05e8*/ 	.word	0x00000000
        /*05ec*/ 	.short	0x0101
        /*05ee*/ 	.byte	0xff
	.zero		1


	//   ....[80]....
        /*05f0*/ 	.word	0x00005690
        /*05f4*/ 	.word	0x00000002
        /*05f8*/ 	.word	0x00000040
        /*05fc*/ 	.short	0x010a
        /*05fe*/ 	.byte	0xff
	.zero		1


	//   ....[81]....
        /*0600*/ 	.word	0x000056d0
        /*0604*/ 	.word	0x0000002c
        /*0608*/ 	.word	0x000000a0
        /*060c*/ 	.short	0x010a
        /*060e*/ 	.byte	0xff
	.zero		1


	//   ....[82]....
        /*0610*/ 	.word	0x000057c0
        /*0614*/ 	.word	0x00000002
        /*0618*/ 	.word	0x00000040
        /*061c*/ 	.short	0x010a
        /*061e*/ 	.byte	0xff
	.zero		1


	//   ....[83]....
        /*0620*/ 	.word	0x00005950
        /*0624*/ 	.word	0x0000002c
        /*0628*/ 	.word	0x000000a0
        /*062c*/ 	.short	0x010a
        /*062e*/ 	.byte	0xff
	.zero		1


	//   ....[84]....
        /*0630*/ 	.word	0x00006110
        /*0634*/ 	.word	0x00000000
        /*0638*/ 	.word	0x00000000
        /*063c*/ 	.short	0x0101
        /*063e*/ 	.byte	0xff
	.zero		1


	//   ....[85]....
        /*0640*/ 	.word	0x00006120
        /*0644*/ 	.word	0x00000002
        /*0648*/ 	.word	0x00000040
        /*064c*/ 	.short	0x010a
        /*064e*/ 	.byte	0xff
	.zero		1


	//   ....[86]....
        /*0650*/ 	.word	0x000061e0
        /*0654*/ 	.word	0x00000002
        /*0658*/ 	.word	0x00000040
        /*065c*/ 	.short	0x010a
        /*065e*/ 	.byte	0xff
	.zero		1


	//   ....[87]....
        /*0660*/ 	.word	0x00006510
        /*0664*/ 	.word	0x000000ff
        /*0668*/ 	.word	0x00000000
        /*066c*/ 	.short	0x0101
        /*066e*/ 	.byte	0x05
	.zero		1


	//   ....[88]....
        /*0670*/ 	.word	0x00006ad0
        /*0674*/ 	.word	0x00000000
        /*0678*/ 	.word	0x00000000
        /*067c*/ 	.short	0x0101
        /*067e*/ 	.byte	0xff
	.zero		1


	//   ....[89]....
        /*0680*/ 	.word	0x00006d40
        /*0684*/ 	.word	0x000000ff
        /*0688*/ 	.word	0x00000000
        /*068c*/ 	.short	0x0101
        /*068e*/ 	.byte	0x04
	.zero		1


	//   ....[90]....
        /*0690*/ 	.word	0x00006d60
        /*0694*/ 	.word	0x00000002
        /*0698*/ 	.word	0x000000f0
        /*069c*/ 	.short	0x010a
        /*069e*/ 	.byte	0xff
	.zero		1


	//   ....[91]....
        /*06a0*/ 	.word	0x00006dc0
        /*06a4*/ 	.word	0x00000002
        /*06a8*/ 	.word	0x00000020
        /*06ac*/ 	.short	0x010a
        /*06ae*/ 	.byte	0xff
	.zero		1


	//   ....[92]....
        /*06b0*/ 	.word	0x00006e20
        /*06b4*/ 	.word	0x00000002
        /*06b8*/ 	.word	0x00000020
        /*06bc*/ 	.short	0x010a
        /*06be*/ 	.byte	0xff
	.zero		1


	//   ....[93]....
        /*06c0*/ 	.word	0x00006e70
        /*06c4*/ 	.word	0x00000002
        /*06c8*/ 	.word	0x00000080
        /*06cc*/ 	.short	0x010a
        /*06ce*/ 	.byte	0xff
	.zero		1


	//   ....[94]....
        /*06d0*/ 	.word	0x00006ed0
        /*06d4*/ 	.word	0x00000000
        /*06d8*/ 	.word	0x00000000
        /*06dc*/ 	.short	0x010a
        /*06de*/ 	.byte	0xff
	.zero		1


	//   ....[95]....
        /*06e0*/ 	.word	0x00006f30
        /*06e4*/ 	.word	0x00000000
        /*06e8*/ 	.word	0x00000000
        /*06ec*/ 	.short	0x010a
        /*06ee*/ 	.byte	0xff
	.zero		1


	//   ....[96]....
        /*06f0*/ 	.word	0x00006f90
        /*06f4*/ 	.word	0x00000000
        /*06f8*/ 	.word	0x00000000
        /*06fc*/ 	.short	0x010a
        /*06fe*/ 	.byte	0xff
	.zero		1


	//   ....[97]....
        /*0700*/ 	.word	0x00006fe0
        /*0704*/ 	.word	0x00000000
        /*0708*/ 	.word	0x000000e0
        /*070c*/ 	.short	0x010a
        /*070e*/ 	.byte	0xff
	.zero		1


	//   ....[98]....
        /*0710*/ 	.word	0x00007040
        /*0714*/ 	.word	0x00000000
        /*0718*/ 	.word	0x00000090
        /*071c*/ 	.short	0x010a
        /*071e*/ 	.byte	0xff
	.zero		1


	//   ....[99]....
        /*0720*/ 	.word	0x00007090
        /*0724*/ 	.word	0x00000000
        /*0728*/ 	.word	0x00000080
        /*072c*/ 	.short	0x010a
        /*072e*/ 	.byte	0xff
	.zero		1


	//   ....[100]....
        /*0730*/ 	.word	0x000070f0
        /*0734*/ 	.word	0x00000000
        /*0738*/ 	.word	0x00000090
        /*073c*/ 	.short	0x010a
        /*073e*/ 	.byte	0xff
	.zero		1


	//   ....[101]....
        /*0740*/ 	.word	0x00007140
        /*0744*/ 	.word	0x00000000
        /*0748*/ 	.word	0x00000080
        /*074c*/ 	.short	0x010a
        /*074e*/ 	.byte	0xff
	.zero		1


	//   ....[102]....
        /*0750*/ 	.word	0x000071a0
        /*0754*/ 	.word	0x00000002
        /*0758*/ 	.word	0x000000c0
        /*075c*/ 	.short	0x010a
        /*075e*/ 	.byte	0xff
	.zero		1


	//   ....[103]....
        /*0760*/ 	.word	0x00007200
        /*0764*/ 	.word	0x00000000
        /*0768*/ 	.word	0x00000000
        /*076c*/ 	.short	0x010a
        /*076e*/ 	.byte	0xff
	.zero		1


	//   ....[104]....
        /*0770*/ 	.word	0x00007260
        /*0774*/ 	.word	0x00000000
        /*0778*/ 	.word	0x00000000
        /*077c*/ 	.short	0x010a
        /*077e*/ 	.byte	0xff
	.zero		1


	//   ....[105]....
        /*0780*/ 	.word	0x000072c0
        /*0784*/ 	.word	0x00000000
        /*0788*/ 	.word	0x00000000
        /*078c*/ 	.short	0x010a
        /*078e*/ 	.byte	0xff
	.zero		1


	//   ....[106]....
        /*0790*/ 	.word	0x00007320
        /*0794*/ 	.word	0x00000000
        /*0798*/ 	.word	0x00000000
        /*079c*/ 	.short	0x010a
        /*079e*/ 	.byte	0xff
	.zero		1


	//   ....[107]....
        /*07a0*/ 	.word	0x00007380
        /*07a4*/ 	.word	0x00000000
        /*07a8*/ 	.word	0x00000000
        /*07ac*/ 	.short	0x010a
        /*07ae*/ 	.byte	0xff
	.zero		1


	//   ....[108]....
        /*07b0*/ 	.word	0x000073d0
        /*07b4*/ 	.word	0x00000000
        /*07b8*/ 	.word	0x00000080
        /*07bc*/ 	.short	0x010a
        /*07be*/ 	.byte	0xff
	.zero		1


	//   ....[109]....
        /*07c0*/ 	.word	0x00007430
        /*07c4*/ 	.word	0x00000000
        /*07c8*/ 	.word	0x00000078
        /*07cc*/ 	.short	0x010a
        /*07ce*/ 	.byte	0xff
	.zero		1


	//   ....[110]....
        /*07d0*/ 	.word	0x00007490
        /*07d4*/ 	.word	0x00000000
        /*07d8*/ 	.word	0x00000058
        /*07dc*/ 	.short	0x010a
        /*07de*/ 	.byte	0xff
	.zero		1


	//   ....[111]....
        /*07e0*/ 	.word	0x000074f0
        /*07e4*/ 	.word	0x00000000
        /*07e8*/ 	.word	0x00000058
        /*07ec*/ 	.short	0x010a
        /*07ee*/ 	.byte	0xff
	.zero		1


	//   ....[112]....
        /*07f0*/ 	.word	0x00007550
        /*07f4*/ 	.word	0x00000000
        /*07f8*/ 	.word	0x00000000
        /*07fc*/ 	.short	0x010a
        /*07fe*/ 	.byte	0xff
	.zero		1


	//   ....[113]....
        /*0800*/ 	.word	0x000075b0
        /*0804*/ 	.word	0x00000000
        /*0808*/ 	.word	0x00000000
        /*080c*/ 	.short	0x010a
        /*080e*/ 	.byte	0xff
	.zero		1


	//   ....[114]....
        /*0810*/ 	.word	0x00007600
        /*0814*/ 	.word	0x00000000
        /*0818*/ 	.word	0x00000080
        /*081c*/ 	.short	0x010a
        /*081e*/ 	.byte	0xff
	.zero		1


	//   ....[115]....
        /*0820*/ 	.word	0x00007650
        /*0824*/ 	.word	0x00000002
        /*0828*/ 	.word	0x00000040
        /*082c*/ 	.short	0x010a
        /*082e*/ 	.byte	0xff
	.zero		1


	//   ....[116]....
        /*0830*/ 	.word	0x000076a0
        /*0834*/ 	.word	0x0000002c
        /*0838*/ 	.word	0x000000a0
        /*083c*/ 	.short	0x010a
        /*083e*/ 	.byte	0xff
	.zero		1


	//   ....[117]....
        /*0840*/ 	.word	0x000076f0
        /*0844*/ 	.word	0x00000002
        /*0848*/ 	.word	0x00000040
        /*084c*/ 	.short	0x010a
        /*084e*/ 	.byte	0xff
	.zero		1


	//----- nvinfo : EIATTR_NUM_MBARRIERS
	.align		4
.L_47:
        /*0850*/ 	.byte	0x03, 0x38
        /*0852*/ 	.short	0x0020


	//----- nvinfo : EIATTR_EXIT_INSTR_OFFSETS
	.align		4
        /*0854*/ 	.byte	0x04, 0x1c
        /*0856*/ 	.short	(.L_49 - .L_48)


	//   ....[0]....
.L_48:
        /*0858*/ 	.word	0x000024c0


	//   ....[1]....
        /*085c*/ 	.word	0x000029b0


	//   ....[2]....
        /*0860*/ 	.word	0x00002a10


	//   ....[3]....
        /*0864*/ 	.word	0x00003970


	//   ....[4]....
        /*0868*/ 	.word	0x00004830


	//   ....[5]....
        /*086c*/ 	.word	0x00004870


	//   ....[6]....
        /*0870*/ 	.word	0x00006c30


	//   ....[7]....
        /*0874*/ 	.word	0x00006cb0


	//   ....[8]....
        /*0878*/ 	.word	0x00006ce0


	//   ....[9]....
        /*087c*/ 	.word	0x00006d50


	//----- nvinfo : EIATTR_MAX_THREADS
	.align		4
.L_49:
        /*0880*/ 	.byte	0x04, 0x05
        /*0882*/ 	.short	(.L_51 - .L_50)
.L_50:
        /*0884*/ 	.word	0x00000100
        /*0888*/ 	.word	0x00000001
        /*088c*/ 	.word	0x00000001


	//----- nvinfo : EIATTR_CRS_STACK_SIZE
	.align		4
.L_51:
        /*0890*/ 	.byte	0x04, 0x1e
        /*0892*/ 	.short	(.L_53 - .L_52)
.L_52:
        /*0894*/ 	.word	0x00000000


	//----- nvinfo : EIATTR_CBANK_PARAM_SIZE
	.align		4
.L_53:
        /*0898*/ 	.byte	0x03, 0x19
        /*089a*/ 	.short	0x0800


	//----- nvinfo : EIATTR_PARAM_CBANK
	.align		4
        /*089c*/ 	.byte	0x04, 0x0a
        /*089e*/ 	.short	(.L_55 - .L_54)
	.align		4
.L_54:
        /*08a0*/ 	.word	index@(.nv.constant0._ZN7cutlass13device_kernelINS_4gemm6kernel13GemmUniversalIN4cute5tupleIJiiiiEEENS1_10collective13CollectiveMmaINS1_35MainloopSm100TmaUmmaWarpSpecializedILi4ELi2ELi4ENS5_IJNS4_1CILi1EEESB_SB_EEEEENS5_IJNSA_ILi64EEESE_SE_EEENS_6half_tENS5_IJlSB_lEEESG_SH_NS4_8TiledMMAINS4_8MMA_AtomIJNS4_20SM100_MMA_F16BF16_SSISG_SG_fLi64ELi64ELNS4_4UMMA5MajorE0ELSM_0ELNSL_7ScaleInE0ELSN_0EEEEEENS4_6LayoutISC_NS5_IJNSA_ILi0EEESR_SR_EEEEENS5_IJNS4_10UnderscoreESU_SU_EEEEENS4_13SM90_TMA_LOADENS4_14ComposedLayoutINS4_7SwizzleILi3ELi4ELi3EEENS4_18smem_ptr_flag_bitsILi16EEENSQ_INS5_IJNSA_ILi8EEESE_EEENS5_IJSE_SB_EEEEEEEvNS4_8identityESX_S17_vS18_EENS_8epilogue10collective18CollectiveEpilogueINS1A_23Sm100TmaWarpSpecializedILi3ELi2ELi16ELb1ELb0EEEJSF_NS5_IJNSQ_ISE_SB_EENSQ_INSA_ILi32EEESB_EEEEESG_SH_SG_SH_NS1A_6fusion15FusionCallbacksIS1E_NS1J_17LinearCombinationISG_fSG_fLNS_15FloatRoundStyleE2EEESF_S1I_JEEENS4_5SM1004TMEM4LOAD26SM100_TMEM_LOAD_16dp256b4xESX_NSY_INSZ_ILi2ELi4ELi3EEES12_NSQ_INS5_IJS13_S1G_EEENS5_IJS1G_SB_EEEEEEENS4_17SM75_U32x4_LDSM_NENS4_14SM90_TMA_STOREES1X_NS4_17SM90_U32x4_STSM_NENS4_39AutoVectorizingCopyWithAssumedAlignmentILi128EEEEEEvvEEEEvNT_6ParamsE)
        /*08a4*/ 	.short	0x0380
        /*08a6*/ 	.short	0x0800


	//----- nvinfo : EIATTR_SW_WAR
	.align		4
.L_55:
        /*08a8*/ 	.byte	0x04, 0x36
        /*08aa*/ 	.short	(.L_57 - .L_56)
.L_56:
        /*08ac*/ 	.word	0x00000008
.L_57:


//--------------------- .nv.callgraph             --------------------------
	.section	.nv.callgraph,"",@"SHT_CUDA_CALLGRAPH"
	.align	4
	.sectionentsize	8
	.align		4
        /*0000*/ 	.word	0x00000000
	.align		4
        /*0004*/ 	.word	0xffffffff
	.align		4
        /*0008*/ 	.word	index@(_ZN7cutlass13device_kernelINS_4gemm6kernel13GemmUniversalIN4cute5tupleIJiiiiEEENS1_10collective13CollectiveMmaINS1_35MainloopSm100TmaUmmaWarpSpecializedILi4ELi2ELi4ENS5_IJNS4_1CILi1EEESB_SB_EEEEENS5_IJNSA_ILi64EEESE_SE_EEENS_6half_tENS5_IJlSB_lEEESG_SH_NS4_8TiledMMAINS4_8MMA_AtomIJNS4_20SM100_MMA_F16BF16_SSISG_SG_fLi64ELi64ELNS4_4UMMA5MajorE0ELSM_0ELNSL_7ScaleInE0ELSN_0EEEEEENS4_6LayoutISC_NS5_IJNSA_ILi0EEESR_SR_EEEEENS5_IJNS4_10UnderscoreESU_SU_EEEEENS4_13SM90_TMA_LOADENS4_14ComposedLayoutINS4_7SwizzleILi3ELi4ELi3EEENS4_18smem_ptr_flag_bitsILi16EEENSQ_INS5_IJNSA_ILi8EEESE_EEENS5_IJSE_SB_EEEEEEEvNS4_8identityESX_S17_vS18_EENS_8epilogue10collective18CollectiveEpilogueINS1A_23Sm100TmaWarpSpecializedILi3ELi2ELi16ELb1ELb0EEEJSF_NS5_IJNSQ_ISE_SB_EENSQ_INSA_ILi32EEESB_EEEEESG_SH_SG_SH_NS1A_6fusion15FusionCallbacksIS1E_NS1J_17LinearCombinationISG_fSG_fLNS_15FloatRoundStyleE2EEESF_S1I_JEEENS4_5SM1004TMEM4LOAD26SM100_TMEM_LOAD_16dp256b4xESX_NSY_INSZ_ILi2ELi4ELi3EEES12_NSQ_INS5_IJS13_S1G_EEENS5_IJS1G_SB_EEEEEEENS4_17SM75_U32x4_LDSM_NENS4_14SM90_TMA_STOREES1X_NS4_17SM90_U32x4_STSM_NENS4_39AutoVectorizingCopyWithAssumedAlignmentILi128EEEEEEvvEEEEvNT_6ParamsE)
	.align		4
        /*000c*/ 	.word	index@(__assertfail)
	.align		4
        /*0010*/ 	.word	0x00000000
	.align		4
        /*0014*/ 	.word	0xfffffffe
	.align		4
        /*0018*/ 	.word	0x00000000
	.align		4
        /*001c*/ 	.word	0xfffffffd
	.align		4
        /*0020*/ 	.word	0x00000000
	.align		4
        /*0024*/ 	.word	0xfffffffc


//--------------------- .nv.constant4             --------------------------
	.section	.nv.constant4,"a",@progbits
	.align	8
	.align		8
.nv.constant4:
        /*0000*/ 	.dword	__assertfail
	.align		8
        /*0008*/ 	.dword	__unnamed_1
	.align		8
        /*0010*/ 	.dword	__unnamed_2
	.align		8
        /*0018*/ 	.dword	_ZN40_INTERNAL_fd970473_4_k_cu_5ae215cd_236784cuda3std3__45__cpo5beginE
	.align		8
        /*0020*/ 	.dword	_ZN40_INTERNAL_fd970473_4_k_cu_5ae215cd_236784cuda3std3__45__cpo3endE
	.align		8
        /*0028*/ 	.dword	_ZN40_INTERNAL_fd970473_4_k_cu_5ae215cd_236784cuda3std3__45__cpo6cbeginE
	.align		8
        /*0030*/ 	.dword	_ZN40_INTERNAL_fd970473_4_k_cu_5ae215cd_236784cuda3std3__45__cpo4cendE
	.align		8
        /*0038*/ 	.dword	_ZN40_INTERNAL_fd970473_4_k_cu_5ae215cd_236784cuda3std3__442_GLOBAL__N__fd970473_4_k_cu_5ae215cd_236786ignoreE
	.align		8
        /*0040*/ 	.dword	_ZN40_INTERNAL_fd970473_4_k_cu_5ae215cd_236784cuda3std3__419piecewise_constructE
	.align		8
        /*0048*/ 	.dword	_ZN40_INTERNAL_fd970473_4_k_cu_5ae215cd_236784cuda3std3__48in_placeE
	.align		8
        /*0050*/ 	.dword	_ZN40_INTERNAL_fd970473_4_k_cu_5ae215cd_236784cuda3std6ranges3__45__cpo4swapE
	.align		8
        /*0058*/ 	.dword	_ZN40_INTERNAL_fd970473_4_k_cu_5ae215cd_236784cuda3std6ranges3__45__cpo9iter_moveE
	.align		8
        /*0060*/ 	.dword	_ZN40_INTERNAL_fd970473_4_k_cu_5ae215cd_236784cute7productE
	.align		8
        /*0068*/ 	.dword	_ZN40_INTERNAL_fd970473_4_k_cu_5ae215cd_236784cute1_E
	.align		8
        /*0070*/ 	.dword	$str$25
	.align		8
        /*0078*/ 	.dword	$str$26
	.align		8
        /*0080*/ 	.dword	$str$27
	.align		8
        /*0088*/ 	.dword	$str$28


//--------------------- .text._ZN7cutlass13device_kernelINS_4gemm6kernel13GemmUniversalIN4cute5tupleIJiiiiEEENS1_10collective13CollectiveMmaINS1_35MainloopSm100TmaUmmaWarpSpecializedILi4ELi2ELi4ENS5_IJNS4_1CILi1EEESB_SB_EEEEENS5_IJNSA_ILi64EEESE_SE_EEENS_6half_tENS5_IJlSB_lEEESG_SH_NS4_8TiledMMAINS4_8MMA_AtomIJNS4_20SM100_MMA_F16BF16_SSISG_SG_fLi64ELi64ELNS4_4UMMA5MajorE0ELSM_0ELNSL_7ScaleInE0ELSN_0EEEEEENS4_6LayoutISC_NS5_IJNSA_ILi0EEESR_SR_EEEEENS5_IJNS4_10UnderscoreESU_SU_EEEEENS4_13SM90_TMA_LOADENS4_14ComposedLayoutINS4_7SwizzleILi3ELi4ELi3EEENS4_18smem_ptr_flag_bitsILi16EEENSQ_INS5_IJNSA_ILi8EEESE_EEENS5_IJSE_SB_EEEEEEEvNS4_8identityESX_S17_vS18_EENS_8epilogue10collective18CollectiveEpilogueINS1A_23Sm100TmaWarpSpecializedILi3ELi2ELi16ELb1ELb0EEEJSF_NS5_IJNSQ_ISE_SB_EENSQ_INSA_ILi32EEESB_EEEEESG_SH_SG_SH_NS1A_6fusion15FusionCallbacksIS1E_NS1J_17LinearCombinationISG_fSG_fLNS_15FloatRoundStyleE2EEESF_S1I_JEEENS4_5SM1004TMEM4LOAD26SM100_TMEM_LOAD_16dp256b4xESX_NSY_INSZ_ILi2ELi4ELi3EEES12_NSQ_INS5_IJS13_S1G_EEENS5_IJS1G_SB_EEEEEEENS4_17SM75_U32x4_LDSM_NENS4_14SM90_TMA_STOREES1X_NS4_17SM90_U32x4_STSM_NENS4_39AutoVectorizingCopyWithAssumedAlignmentILi128EEEEEEvvEEEEvNT_6ParamsE --------------------------
	.section	.text._ZN7cutlass13device_kernelINS_4gemm6kernel13GemmUniversalIN4cute5tupleIJiiiiEEENS1_10collective13CollectiveMmaINS1_35MainloopSm100TmaUmmaWarpSpecializedILi4ELi2ELi4ENS5_IJNS4_1CILi1EEESB_SB_EEEEENS5_IJNSA_ILi64EEESE_SE_EEENS_6half_tENS5_IJlSB_lEEESG_SH_NS4_8TiledMMAINS4_8MMA_AtomIJNS4_20SM100_MMA_F16BF16_SSISG_SG_fLi64ELi64ELNS4_4UMMA5MajorE0ELSM_0ELNSL_7ScaleInE0ELSN_0EEEEEENS4_6LayoutISC_NS5_IJNSA_ILi0EEESR_SR_EEEEENS5_IJNS4_10UnderscoreESU_SU_EEEEENS4_13SM90_TMA_LOADENS4_14ComposedLayoutINS4_7SwizzleILi3ELi4ELi3EEENS4_18smem_ptr_flag_bitsILi16EEENSQ_INS5_IJNSA_ILi8EEESE_EEENS5_IJSE_SB_EEEEEEEvNS4_8identityESX_S17_vS18_EENS_8epilogue10collective18CollectiveEpilogueINS1A_23Sm100TmaWarpSpecializedILi3ELi2ELi16ELb1ELb0EEEJSF_NS5_IJNSQ_ISE_SB_EENSQ_INSA_ILi32EEESB_EEEEESG_SH_SG_SH_NS1A_6fusion15FusionCallbacksIS1E_NS1J_17LinearCombinationISG_fSG_fLNS_15FloatRoundStyleE2EEESF_S1I_JEEENS4_5SM1004TMEM4LOAD26SM100_TMEM_LOAD_16dp256b4xESX_NSY_INSZ_ILi2ELi4ELi3EEES12_NSQ_INS5_IJS13_S1G_EEENS5_IJS1G_SB_EEEEEEENS4_17SM75_U32x4_LDSM_NENS4_14SM90_TMA_STOREES1X_NS4_17SM90_U32x4_STSM_NENS4_39AutoVectorizingCopyWithAssumedAlignmentILi128EEEEEEvvEEEEvNT_6ParamsE,"ax",@progbits
	.align	128
.text._ZN7cutlass13device_kernelINS_4gemm6kernel13GemmUniversalIN4cute5tupleIJiiiiEEENS1_10collective13CollectiveMmaINS1_35MainloopSm100TmaUmmaWarpSpecializedILi4ELi2ELi4ENS5_IJNS4_1CILi1EEESB_SB_EEEEENS5_IJNSA_ILi64EEESE_SE_EEENS_6half_tENS5_IJlSB_lEEESG_SH_NS4_8TiledMMAINS4_8MMA_AtomIJNS4_20SM100_MMA_F16BF16_SSISG_SG_fLi64ELi64ELNS4_4UMMA5MajorE0ELSM_0ELNSL_7ScaleInE0ELSN_0EEEEEENS4_6LayoutISC_NS5_IJNSA_ILi0EEESR_SR_EEEEENS5_IJNS4_10UnderscoreESU_SU_EEEEENS4_13SM90_TMA_LOADENS4_14ComposedLayoutINS4_7SwizzleILi3ELi4ELi3EEENS4_18smem_ptr_flag_bitsILi16EEENSQ_INS5_IJNSA_ILi8EEESE_EEENS5_IJSE_SB_EEEEEEEvNS4_8identityESX_S17_vS18_EENS_8epilogue10collective18CollectiveEpilogueINS1A_23Sm100TmaWarpSpecializedILi3ELi2ELi16ELb1ELb0EEEJSF_NS5_IJNSQ_ISE_SB_EENSQ_INSA_ILi32EEESB_EEEEESG_SH_SG_SH_NS1A_6fusion15FusionCallbacksIS1E_NS1J_17LinearCombinationISG_fSG_fLNS_15FloatRoundStyleE2EEESF_S1I_JEEENS4_5SM1004TMEM4LOAD26SM100_TMEM_LOAD_16dp256b4xESX_NSY_INSZ_ILi2ELi4ELi3EEES12_NSQ_INS5_IJS13_S1G_EEENS5_IJS1G_SB_EEEEEEENS4_17SM75_U32x4_LDSM_NENS4_14SM90_TMA_STOREES1X_NS4_17SM90_U32x4_STSM_NENS4_39AutoVectorizingCopyWithAssumedAlignmentILi128EEEEEEvvEEEEvNT_6ParamsE:
        .type           _ZN7cutlass13device_kernelINS_4gemm6kernel13GemmUniversalIN4cute5tupleIJiiiiEEENS1_10collective13CollectiveMmaINS1_35MainloopSm100TmaUmmaWarpSpecializedILi4ELi2ELi4ENS5_IJNS4_1CILi1EEESB_SB_EEEEENS5_IJNSA_ILi64EEESE_SE_EEENS_6half_tENS5_IJlSB_lEEESG_SH_NS4_8TiledMMAINS4_8MMA_AtomIJNS4_20SM100_MMA_F16BF16_SSISG_SG_fLi64ELi64ELNS4_4UMMA5MajorE0ELSM_0ELNSL_7ScaleInE0ELSN_0EEEEEENS4_6LayoutISC_NS5_IJNSA_ILi0EEESR_SR_EEEEENS5_IJNS4_10UnderscoreESU_SU_EEEEENS4_13SM90_TMA_LOADENS4_14ComposedLayoutINS4_7SwizzleILi3ELi4ELi3EEENS4_18smem_ptr_flag_bitsILi16EEENSQ_INS5_IJNSA_ILi8EEESE_EEENS5_IJSE_SB_EEEEEEEvNS4_8identityESX_S17_vS18_EENS_8epilogue10collective18CollectiveEpilogueINS1A_23Sm100TmaWarpSpecializedILi3ELi2ELi16ELb1ELb0EEEJSF_NS5_IJNSQ_ISE_SB_EENSQ_INSA_ILi32EEESB_EEEEESG_SH_SG_SH_NS1A_6fusion15FusionCallbacksIS1E_NS1J_17LinearCombinationISG_fSG_fLNS_15FloatRoundStyleE2EEESF_S1I_JEEENS4_5SM1004TMEM4LOAD26SM100_TMEM_LOAD_16dp256b4xESX_NSY_INSZ_ILi2ELi4ELi3EEES12_NSQ_INS5_IJS13_S1G_EEENS5_IJS1G_SB_EEEEEEENS4_17SM75_U32x4_LDSM_NENS4_14SM90_TMA_STOREES1X_NS4_17SM90_U32x4_STSM_NENS4_39AutoVectorizingCopyWithAssumedAlignmentILi128EEEEEEvvEEEEvNT_6ParamsE,@function
        .size           _ZN7cutlass13device_kernelINS_4gemm6kernel13GemmUniversalIN4cute5tupleIJiiiiEEENS1_10collective13CollectiveMmaINS1_35MainloopSm100TmaUmmaWarpSpecializedILi4ELi2ELi4ENS5_IJNS4_1CILi1EEESB_SB_EEEEENS5_IJNSA_ILi64EEESE_SE_EEENS_6half_tENS5_IJlSB_lEEESG_SH_NS4_8TiledMMAINS4_8MMA_AtomIJNS4_20SM100_MMA_F16BF16_SSISG_SG_fLi64ELi64ELNS4_4UMMA5MajorE0ELSM_0ELNSL_7ScaleInE0ELSN_0EEEEEENS4_6LayoutISC_NS5_IJNSA_ILi0EEESR_SR_EEEEENS5_IJNS4_10UnderscoreESU_SU_EEEEENS4_13SM90_TMA_LOADENS4_14ComposedLayoutINS4_7SwizzleILi3ELi4ELi3EEENS4_18smem_ptr_flag_bitsILi16EEENSQ_INS5_IJNSA_ILi8EEESE_EEENS5_IJSE_SB_EEEEEEEvNS4_8identityESX_S17_vS18_EENS_8epilogue10collective18CollectiveEpilogueINS1A_23Sm100TmaWarpSpecializedILi3ELi2ELi16ELb1ELb0EEEJSF_NS5_IJNSQ_ISE_SB_EENSQ_INSA_ILi32EEESB_EEEEESG_SH_SG_SH_NS1A_6fusion15FusionCallbacksIS1E_NS1J_17LinearCombinationISG_fSG_fLNS_15FloatRoundStyleE2EEESF_S1I_JEEENS4_5SM1004TMEM4LOAD26SM100_TMEM_LOAD_16dp256b4xESX_NSY_INSZ_ILi2ELi4ELi3EEES12_NSQ_INS5_IJS13_S1G_EEENS5_IJS1G_SB_EEEEEEENS4_17SM75_U32x4_LDSM_NENS4_14SM90_TMA_STOREES1X_NS4_17SM90_U32x4_STSM_NENS4_39AutoVectorizingCopyWithAssumedAlignmentILi128EEEEEEvvEEEEvNT_6ParamsE,(.L_x_154 - _ZN7cutlass13device_kernelINS_4gemm6kernel13GemmUniversalIN4cute5tupleIJiiiiEEENS1_10collective13CollectiveMmaINS1_35MainloopSm100TmaUmmaWarpSpecializedILi4ELi2ELi4ENS5_IJNS4_1CILi1EEESB_SB_EEEEENS5_IJNSA_ILi64EEESE_SE_EEENS_6half_tENS5_IJlSB_lEEESG_SH_NS4_8TiledMMAINS4_8MMA_AtomIJNS4_20SM100_MMA_F16BF16_SSISG_SG_fLi64ELi64ELNS4_4UMMA5MajorE0ELSM_0ELNSL_7ScaleInE0ELSN_0EEEEEENS4_6LayoutISC_NS5_IJNSA_ILi0EEESR_SR_EEEEENS5_IJNS4_10UnderscoreESU_SU_EEEEENS4_13SM90_TMA_LOADENS4_14ComposedLayoutINS4_7SwizzleILi3ELi4ELi3EEENS4_18smem_ptr_flag_bitsILi16EEENSQ_INS5_IJNSA_ILi8EEESE_EEENS5_IJSE_SB_EEEEEEEvNS4_8identityESX_S17_vS18_EENS_8epilogue10collective18CollectiveEpilogueINS1A_23Sm100TmaWarpSpecializedILi3ELi2ELi16ELb1ELb0EEEJSF_NS5_IJNSQ_ISE_SB_EENSQ_INSA_ILi32EEESB_EEEEESG_SH_SG_SH_NS1A_6fusion15FusionCallbacksIS1E_NS1J_17LinearCombinationISG_fSG_fLNS_15FloatRoundStyleE2EEESF_S1I_JEEENS4_5SM1004TMEM4LOAD26SM100_TMEM_LOAD_16dp256b4xESX_NSY_INSZ_ILi2ELi4ELi3EEES12_NSQ_INS5_IJS13_S1G_EEENS5_IJS1G_SB_EEEEEEENS4_17SM75_U32x4_LDSM_NENS4_14SM90_TMA_STOREES1X_NS4_17SM90_U32x4_STSM_NENS4_39AutoVectorizingCopyWithAssumedAlignmentILi128EEEEEEvvEEEEvNT_6ParamsE)
        .other          _ZN7cutlass13device_kernelINS_4gemm6kernel13GemmUniversalIN4cute5tupleIJiiiiEEENS1_10collective13CollectiveMmaINS1_35MainloopSm100TmaUmmaWarpSpecializedILi4ELi2ELi4ENS5_IJNS4_1CILi1EEESB_SB_EEEEENS5_IJNSA_ILi64EEESE_SE_EEENS_6half_tENS5_IJlSB_lEEESG_SH_NS4_8TiledMMAINS4_8MMA_AtomIJNS4_20SM100_MMA_F16BF16_SSISG_SG_fLi64ELi64ELNS4_4UMMA5MajorE0ELSM_0ELNSL_7ScaleInE0ELSN_0EEEEEENS4_6LayoutISC_NS5_IJNSA_ILi0EEESR_SR_EEEEENS5_IJNS4_10UnderscoreESU_SU_EEEEENS4_13SM90_TMA_LOADENS4_14ComposedLayoutINS4_7SwizzleILi3ELi4ELi3EEENS4_18smem_ptr_flag_bitsILi16EEENSQ_INS5_IJNSA_ILi8EEESE_EEENS5_IJSE_SB_EEEEEEEvNS4_8identityESX_S17_vS18_EENS_8epilogue10collective18CollectiveEpilogueINS1A_23Sm100TmaWarpSpecializedILi3ELi2ELi16ELb1ELb0EEEJSF_NS5_IJNSQ_ISE_SB_EENSQ_INSA_ILi32EEESB_EEEEESG_SH_SG_SH_NS1A_6fusion15FusionCallbacksIS1E_NS1J_17LinearCombinationISG_fSG_fLNS_15FloatRoundStyleE2EEESF_S1I_JEEENS4_5SM1004TMEM4LOAD26SM100_TMEM_LOAD_16dp256b4xESX_NSY_INSZ_ILi2ELi4ELi3EEES12_NSQ_INS5_IJS13_S1G_EEENS5_IJS1G_SB_EEEEEEENS4_17SM75_U32x4_LDSM_NENS4_14SM90_TMA_STOREES1X_NS4_17SM90_U32x4_STSM_NENS4_39AutoVectorizingCopyWithAssumedAlignmentILi128EEEEEEvvEEEEvNT_6ParamsE,@"STO_CUDA_ENTRY STV_DEFAULT"
_ZN7cutlass13device_kernelINS_4gemm6kernel13GemmUniversalIN4cute5tupleIJiiiiEEENS1_10collective13CollectiveMmaINS1_35MainloopSm100TmaUmmaWarpSpecializedILi4ELi2ELi4ENS5_IJNS4_1CILi1EEESB_SB_EEEEENS5_IJNSA_ILi64EEESE_SE_EEENS_6half_tENS5_IJlSB_lEEESG_SH_NS4_8TiledMMAINS4_8MMA_AtomIJNS4_20SM100_MMA_F16BF16_SSISG_SG_fLi64ELi64ELNS4_4UMMA5MajorE0ELSM_0ELNSL_7ScaleInE0ELSN_0EEEEEENS4_6LayoutISC_NS5_IJNSA_ILi0EEESR_SR_EEEEENS5_IJNS4_10UnderscoreESU_SU_EEEEENS4_13SM90_TMA_LOADENS4_14ComposedLayoutINS4_7SwizzleILi3ELi4ELi3EEENS4_18smem_ptr_flag_bitsILi16EEENSQ_INS5_IJNSA_ILi8EEESE_EEENS5_IJSE_SB_EEEEEEEvNS4_8identityESX_S17_vS18_EENS_8epilogue10collective18CollectiveEpilogueINS1A_23Sm100TmaWarpSpecializedILi3ELi2ELi16ELb1ELb0EEEJSF_NS5_IJNSQ_ISE_SB_EENSQ_INSA_ILi32EEESB_EEEEESG_SH_SG_SH_NS1A_6fusion15FusionCallbacksIS1E_NS1J_17LinearCombinationISG_fSG_fLNS_15FloatRoundStyleE2EEESF_S1I_JEEENS4_5SM1004TMEM4LOAD26SM100_TMEM_LOAD_16dp256b4xESX_NSY_INSZ_ILi2ELi4ELi3EEES12_NSQ_INS5_IJS13_S1G_EEENS5_IJS1G_SB_EEEEEEENS4_17SM75_U32x4_LDSM_NENS4_14SM90_TMA_STOREES1X_NS4_17SM90_U32x4_STSM_NENS4_39AutoVectorizingCopyWithAssumedAlignmentILi128EEEEEEvvEEEEvNT_6ParamsE:
[----:B------:R-:W1:Y:S01]  /*0000*/  LDC R1, c[0x0][0x37c] ;  /* 0x0000df00ff017b82 */ /* 0x000e620000000800 */
[----:B------:R-:W2:Y:S01]  /*0010*/  S2R R70, SR_TID.X ;  /* 0x0000000000467919 */ /* 0x000ea20000002100 */
[----:B------:R-:W3:Y:S01]  /*0020*/  LDCU.64 UR4, c[0x0][0x890] ;  /* 0x00011200ff0477ac */ /* 0x000ee20008000a00 */
[----:B------:R-:W-:Y:S02]  /*0030*/  PRMT R60, RZ, 0x7610, R60 ;  /* 0x00007610ff3c7816 */ /* 0x000fe4000000003c */
[----:B------:R-:W-:Y:S01]  /*0040*/  ELECT P5, URZ, PT ;  /* 0x0000000000ff782f */ /* 0x000fe200038a0000 */
[----:B------:R-:W4:Y:S01]  /*0050*/  LDCU.64 UR46, c[0x0][0x358] ;  /* 0x00006b00ff2e77ac */ /* 0x000f220008000a00 */
[----:B---3--:R-:W-:-:S04]  /*0060*/  UISETP.NE.U32.AND UP0, UPT, UR4, URZ, UPT ;  /* 0x000000ff0400728c */ /* 0x008fc8000bf05070 */
[----:B------:R-:W-:Y:S01]  /*0070*/  UISETP.NE.AND.EX UP0, UPT, UR5, URZ, UPT, UP0 ;  /* 0x000000ff0500728c */ /* 0x000fe2000bf05300 */
[----:B--2---:R-:W-:-:S05]  /*0080*/  SHF.R.U32.HI R65, RZ, 0x5, R70 ;  /* 0x00000005ff417819 */ /* 0x004fca0000011646 */
[----:B------:R-:W2:Y:S02]  /*0090*/  SHFL.IDX PT, R0, R65, RZ, 0x1f ;  /* 0x00001fff41007589 */ /* 0x000ea400000e0000 */
[----:B--2---:R-:W-:Y:S01]  /*00a0*/  R2UR UR8, R0 ;  /* 0x00000000000872ca */ /* 0x004fe200000e0000 */
[----:B-1--4-:R-:W-:-:S14]  /*00b0*/  BRA.U UP0, `(.L_x_0) ;  /* 0x00000001002c7547 */ /* 0x012fdc000b800000 */
[----:B------:R-:W1:Y:S02]  /*00c0*/  LDCU.64 UR6, c[0x0][0x888] ;  /* 0x00011100ff0677ac */ /* 0x000e640008000a00 */
[----:B-1----:R-:W-:-:S04]  /*00d0*/  UISETP.NE.U32.AND UP0, UPT, UR6, URZ, UPT ;  /* 0x000000ff0600728c */ /* 0x002fc8000bf05070 */
[----:B------:R-:W-:-:S09]  /*00e0*/  UISETP.NE.AND.EX UP0, UPT, UR7, URZ, UPT, UP0 ;  /* 0x000000ff0700728c */ /* 0x000fd2000bf05300 */
[----:B------:R-:W-:Y:S05]  /*00f0*/  BRA.U !UP0, `(.L_x_1) ;  /* 0x0000000108107547 */ /* 0x000fea000b800000 */
[----:B------:R-:W1:Y:S02]  /*0100*/  LDC.64 R2, c[0x0][0x888] ;  /* 0x00022200ff027b82 */ /* 0x000e640000000a00 */
[----:B-1----:R1:W5:Y:S01]  /*0110*/  LDG.E R35, desc[UR46][R2.64] ;  /* 0x0000002e02237981 */ /* 0x002362000c1e1900 */
[----:B------:R-:W-:Y:S01]  /*0120*/  HFMA2 R60, -RZ, RZ, 0, 5.9604644775390625e-08 ;  /* 0x00000001ff3c7431 */ /* 0x000fe200000001ff */
[----:B------:R-:W-:Y:S05]  /*0130*/  BRA `(.L_x_0) ;  /* 0x00000000000c7947 */ /* 0x000fea0003800000 */
.L_x_1:
[----:B------:R-:W1:Y:S01]  /*0140*/  LDCU UR6, c[0x0][0x880] ;  /* 0x00011000ff0677ac */ /* 0x000e620008000800 */
[----:B------:R-:W-:Y:S01]  /*0150*/  HFMA2 R60, -RZ, RZ, 0, 5.9604644775390625e-08 ;  /* 0x00000001ff3c7431 */ /* 0x000fe200000001ff */
[----:B-1----:R-:W-:-:S07]  /*0160*/  MOV R35, UR6 ;  /* 0x0000000600237c02 */ /* 0x002fce0008000f00 */
.L_x_0:
[----:B------:R-:W2:Y:S02]  /*0170*/  LDCU.64 UR6, c[0x0][0x8b0] ;  /* 0x00011600ff0677ac */ /* 0x000ea40008000a00 */
[----:B--2---:R-:W-:-:S04]  /*0180*/  UISETP.NE.U32.AND UP0, UPT, UR6, URZ, UPT ;  /* 0x000000ff0600728c */ /* 0x004fc8000bf05070 */
[----:B------:R-:W-:-:S09]  /*0190*/  UISETP.NE.AND.EX UP0, UPT, UR7, URZ, UPT, UP0 ;  /* 0x000000ff0700728c */ /* 0x000fd2000bf05300 */
[----:B------:R-:W-:Y:S05]  /*01a0*/  BRA.U UP0, `(.L_x_2) ;  /* 0x0000000100247547 */ /* 0x000fea000b800000 */
[----:B------:R-:W2:Y:S02]  /*01b0*/  LDCU.64 UR6, c[0x0][0x8a8] ;  /* 0x00011500ff0677ac */ /* 0x000ea40008000a00 */
[----:B--2---:R-:W-:-:S04]  /*01c0*/  UISETP.NE.U32.AND UP0, UPT, UR6, URZ, UPT ;  /* 0x000000ff0600728c */ /* 0x004fc8000bf05070 */
[----:B------:R-:W-:-:S09]  /*01d0*/  UISETP.NE.AND.EX UP0, UPT, UR7, URZ, UPT, UP0 ;  /* 0x000000ff0700728c */ /* 0x000fd2000bf05300 */
[----:B------:R-:W-:Y:S05]  /*01e0*/  BRA.U !UP0, `(.L_x_3) ;  /* 0x00000001080c7547 */ /* 0x000fea000b800000 */
[----:B-1----:R-:W1:Y:S02]  /*01f0*/  LDC.64 R2, c[0x0][0x8a8] ;  /* 0x00022a00ff027b82 */ /* 0x002e640000000a00 */
[----:B-1----:R2:W5:Y:S01]  /*0200*/  LDG.E R33, desc[UR46][R2.64] ;  /* 0x0000002e02217981 */ /* 0x002562000c1e1900 */
[----:B------:R-:W-:Y:S05]  /*0210*/  BRA `(.L_x_2) ;  /* 0x0000000000087947 */ /* 0x000fea0003800000 */
.L_x_3:
[----:B------:R-:W2:Y:S02]  /*0220*/  LDCU UR6, c[0x0][0x8a0] ;  /* 0x00011400ff0677ac */ /* 0x000ea40008000800 */
[----:B--2---:R-:W-:Y:S02]  /*0230*/  MOV R33, UR6 ;  /* 0x0000000600217c02 */ /* 0x004fe40008000f00 */
.L_x_2:
[----:B------:R-:W-:Y:S01]  /*0240*/  IMAD.U32 R0, RZ, RZ, UR8 ;  /* 0x00000008ff007e24 */ /* 0x000fe2000f8e00ff */
[----:B------:R-:W-:Y:S04]  /*0250*/  BSSY.RECONVERGENT B0, `(.L_x_4) ;  /* 0x000000c000007945 */ /* 0x000fe80003800200 */
[C---:B------:R-:W-:Y:S02]  /*0260*/  ISETP.NE.OR P1, PT, R0.reuse, 0x1, !P5 ;  /* 0x000000010000780c */ /* 0x040fe40006f25670 */
[----:B------:R-:W-:-:S11]  /*0270*/  ISETP.NE.OR P0, PT, R0, 0x3, !P5 ;  /* 0x000000030000780c */ /* 0x000fd60006f05670 */
[----:B------:R-:W-:Y:S05]  /*0280*/  @P1 BRA `(.L_x_5) ;  /* 0x0000000000201947 */ /* 0x000fea0003800000 */
[----:B------:R-:W3:Y:S02]  /*0290*/  LDCU.64 UR6, c[0x0][0x348] ;  /* 0x00006900ff0677ac */ /* 0x000ee40008000a00 */
[----:B---3--:R-:W-:Y:S02]  /*02a0*/  UIADD3 UR10, UP1, UPT, UR6, 0x80, URZ ;  /* 0x00000080060a7890 */ /* 0x008fe4000ff3e0ff */
[----:B------:R-:W-:Y:S02]  /*02b0*/  UIADD3 UR6, UP0, UPT, UR6, 0x180, URZ ;  /* 0x0000018006067890 */ /* 0x000fe4000ff1e0ff */
[----:B------:R-:W-:Y:S02]  /*02c0*/  UIADD3.X UR11, UPT, UPT, URZ, UR7, URZ, UP1, !UPT ;  /* 0x00000007ff0b7290 */ /* 0x000fe40008ffe4ff */
[----:B------:R-:W-:-:S07]  /*02d0*/  UIADD3.X UR7, UPT, UPT, URZ, UR7, URZ, UP0, !UPT ;  /* 0x00000007ff077290 */ /* 0x000fce00087fe4ff */
[----:B------:R3:W-:Y:S02]  /*02e0*/  UTMACCTL.PF [UR10] ;  /* 0x000000000a0079b9 */ /* 0x0007e40008040000 */
[----:B------:R3:W-:Y:S02]  /*02f0*/  UTMACCTL.PF [UR6] ;  /* 0x00000000060079b9 */ /* 0x0007e40008040000 */
[----:B---3--:R-:W-:Y:S01]  /*0300*/  NOP ;  /* 0x0000000000007918 */ /* 0x008fe20000000000 */
.L_x_5:
[----:B------:R-:W-:Y:S05]  /*0310*/  BSYNC.RECONVERGENT B0 ;  /* 0x0000000000007941 */ /* 0x000fea0003800200 */
.L_x_4:
[----:B------:R-:W-:Y:S04]  /*0320*/  BSSY.RECONVERGENT B0, `(.L_x_6) ;  /* 0x000000a000007945 */ /* 0x000fe80003800200 */
        /* <DEDUP_REMOVED lines=9> */
.L_x_7:
[----:B------:R-:W-:Y:S05]  /*03c0*/  BSYNC.RECONVERGENT B0 ;  /* 0x0000000000007941 */ /* 0x000fea0003800200 */
.L_x_6:
[----:B------:R-:W3:Y:S01]  /*03d0*/  LDCU.64 UR6, c[0x0][0x888] ;  /* 0x00011100ff0677ac */ /* 0x000ee20008000a00 */
[----:B------:R-:W-:Y:S02]  /*03e0*/  UISETP.EQ.U32.AND UP1, UPT, UR4, URZ, UPT ;  /* 0x000000ff0400728c */ /* 0x000fe4000bf22070 */
[----:B------:R-:W-:Y:S02]  /*03f0*/  UPLOP3.LUT UP2, UPT, UPT, UPT, UPT, 0x80, 0x8 ;  /* 0x000000000008789c */ /* 0x000fe40003f4f070 */
[----:B---3--:R-:W-:-:S04]  /*0400*/  UISETP.NE.U32.AND UP0, UPT, UR6, URZ, UPT ;  /* 0x000000ff0600728c */ /* 0x008fc8000bf05070 */
[----:B------:R-:W-:-:S04]  /*0410*/  UISETP.NE.AND.EX UP0, UPT, UR7, URZ, UPT, UP0 ;  /* 0x000000ff0700728c */ /* 0x000fc8000bf05300 */
[----:B------:R-:W-:-:S04]  /*0420*/  UISETP.EQ.OR.EX UP3, UPT, UR5, URZ, !UP0, UP1 ;  /* 0x000000ff0500728c */ /* 0x000fc8000c762710 */
[----:B------:R-:W-:-:S05]  /*0430*/  UP2UR UR53, UPR, URZ, 0x8 ;  /* 0x00000008ff357883 */ /* 0x000fca0008000000 */
[----:B------:R-:W-:Y:S07]  /*0440*/  BRA.U !UP3, `(.L_x_8) ;  /* 0x000000010b207547 */ /* 0x000fee000b800000 */
[----:B------:R-:W-:Y:S01]  /*0450*/  UISETP.NE.U32.AND UP2, UPT, UR4, URZ, UPT ;  /* 0x000000ff0400728c */ /* 0x000fe2000bf45070 */
[----:B-----5:R-:W-:Y:S01]  /*0460*/  FSETP.NEU.AND P0, PT, R35, RZ, PT ;  /* 0x000000ff2300720b */ /* 0x020fe20003f0d000 */
[----:B------:R-:W-:Y:S02]  /*0470*/  USEL UR4, URZ, 0xffffffff, UP0 ;  /* 0xffffffffff047887 */ /* 0x000fe40008000000 */
[----:B------:R-:W-:-:S10]  /*0480*/  UISETP.NE.AND.EX UP2, UPT, UR5, URZ, UPT, UP2 ;  /* 0x000000ff0500728c */ /* 0x000fd4000bf45320 */
[----:B------:R-:W-:Y:S01]  /*0490*/  VOTEU.ANY UP1, P0 ;  /* 0x0000000000ff7886 */ /* 0x000fe20000020100 */
[----:B------:R-:W-:-:S04]  /*04a0*/  @!UP2 USEL UR4, URZ, 0xffffffff, UP1 ;  /* 0xffffffffff04a887 */ /* 0x000fc80008800000 */
[----:B------:R-:W-:-:S04]  /*04b0*/  ULOP3.LUT UR4, UR4, 0x1, URZ, 0xc0, !UPT ;  /* 0x0000000104047892 */ /* 0x000fc8000f8ec0ff */
[----:B------:R-:W-:-:S11]  /*04c0*/  UISETP.NE.U32.AND UP2, UPT, UR4, 0x1, UPT ;  /* 0x000000010400788c */ /* 0x000fd6000bf45070 */
.L_x_8:
[----:B-12---:R-:W1:Y:S01]  /*04d0*/  SHFL.IDX PT, R2, R65, RZ, 0x1f ;  /* 0x00001fff41027589 */ /* 0x006e6200000e0000 */
[----:B------:R-:W-:-:S04]  /*04e0*/  UISETP.NE.AND UP1, UPT, UR8, 0x2, UPT ;  /* 0x000000020800788c */ /* 0x000fc8000bf25270 */
[----:B------:R-:W-:Y:S01]  /*04f0*/  USEL UR6, URZ, 0x1, UP1 ;  /* 0x00000001ff067887 */ /* 0x000fe20008800000 */
[----:B-1----:R-:W-:-:S13]  /*0500*/  ISETP.NE.AND P0, PT, R2, RZ, PT ;  /* 0x000000ff0200720c */ /* 0x002fda0003f05270 */
[----:B------:R-:W-:Y:S05]  /*0510*/  @P0 BRA `(.L_x_9) ;  /* 0x0000000000480947 */ /* 0x000fea0003800000 */
[----:B------:R-:W1:Y:S01]  /*0520*/  S2UR UR5, SR_CgaCtaId ;  /* 0x00000000000579c3 */ /* 0x000e620000008800 */
[----:B------:R-:W-:Y:S01]  /*0530*/  UMOV UR7, 0x400 ;  /* 0x0000040000077882 */ /* 0x000fe20000000000 */
[----:B------:R-:W-:Y:S01]  /*0540*/  UMOV UR4, 0x1 ;  /* 0x0000000100047882 */ /* 0x000fe20000000000 */
[----:B------:R-:W-:Y:S01]  /*0550*/  ELECT P0, URZ, PT ;  /* 0x0000000000ff782f */ /* 0x000fe20003800000 */
[----:B------:R-:W-:-:S04]  /*0560*/  UIADD3 UR10, UPT, UPT, -UR4, 0x100000, URZ ;  /* 0x00100000040a7890 */ /* 0x000fc8000fffe1ff */
[----:B------:R-:W-:Y:S02]  /*0570*/  USHF.L.U32 UR11, UR10, 0xb, URZ ;  /* 0x0000000b0a0b7899 */ /* 0x000fe400080006ff */
[----:B------:R-:W-:Y:S02]  /*0580*/  USHF.L.U32 UR10, UR10, 0x1, URZ ;  /* 0x000000010a0a7899 */ /* 0x000fe400080006ff */
[----:B-1----:R-:W-:Y:S01]  /*0590*/  ULEA UR5, UR5, UR7, 0x18 ;  /* 0x0000000705057291 */ /* 0x002fe2000f8ec0ff */
[----:B------:R-:W1:Y:S11]  /*05a0*/  FENCE.VIEW.ASYNC.S ;  /* 0x00000000000073c6 */ /* 0x000e760000000000 */
[----:B-1----:R1:W2:Y:S01]  /*05b0*/  SYNCS.EXCH.64 URZ, [UR5], UR10 ;  /* 0x0000000a05ff75b2 */ /* 0x0022a20008000100 */
[----:B------:R1:W3:Y:S01]  /*05c0*/  SYNCS.EXCH.64 URZ, [UR5+0x20], UR10 ;  /* 0x0000200a05ff75b2 */ /* 0x0002e20008000100 */
[----:B------:R1:W4:Y:S01]  /*05d0*/  SYNCS.EXCH.64 URZ, [UR5+0x8], UR10 ;  /* 0x0000080a05ff75b2 */ /* 0x0003220008000100 */
[----:B------:R1:W1:Y:S01]  /*05e0*/  SYNCS.EXCH.64 URZ, [UR5+0x28], UR10 ;  /* 0x0000280a05ff75b2 */ /* 0x0002620008000100 */
[----:B------:R1:W1:Y:S01]  /*05f0*/  SYNCS.EXCH.64 URZ, [UR5+0x10], UR10 ;  /* 0x0000100a05ff75b2 */ /* 0x0002620008000100 */
[----:B------:R1:W1:Y:S01]  /*0600*/  SYNCS.EXCH.64 URZ, [UR5+0x30], UR10 ;  /* 0x0000300a05ff75b2 */ /* 0x0002620008000100 */
[----:B------:R1:W1:Y:S01]  /*0610*/  SYNCS.EXCH.64 URZ, [UR5+0x18], UR10 ;  /* 0x0000180a05ff75b2 */ /* 0x0002620008000100 */
[----:B------:R1:W1:Y:S01]  /*0620*/  SYNCS.EXCH.64 URZ, [UR5+0x38], UR10 ;  /* 0x0000380a05ff75b2 */ /* 0x0002620008000100 */
[----:B------:R-:W-:Y:S01]  /*0630*/  NOP ;  /* 0x0000000000007918 */ /* 0x000fe20000000000 */
.L_x_9:
[----:B------:R-:W2:Y:S01]  /*0640*/  SHFL.IDX PT, R2, R65, RZ, 0x1f ;  /* 0x00001fff41027589 */ /* 0x000ea200000e0000 */
[----:B------:R-:W-:Y:S01]  /*0650*/  NOP ;  /* 0x0000000000007918 */ /* 0x000fe20000000000 */
[----:B--2---:R-:W-:-:S13]  /*0660*/  ISETP.NE.AND P0, PT, R2, 0x1, PT ;  /* 0x000000010200780c */ /* 0x004fda0003f05270 */
[----:B------:R-:W-:Y:S05]  /*0670*/  @P0 BRA `(.L_x_10) ;  /* 0x0000000000500947 */ /* 0x000fea0003800000 */
[----:B------:R-:W2:Y:S01]  /*0680*/  S2UR UR7, SR_CgaCtaId ;  /* 0x00000000000779c3 */ /* 0x000ea20000008800 */
[----:B------:R-:W-:Y:S01]  /*0690*/  UMOV UR9, 0x400 ;  /* 0x0000040000097882 */ /* 0x000fe20000000000 */
[----:B-1----:R-:W-:Y:S01]  /*06a0*/  UMOV UR5, 0x20 ;  /* 0x0000002000057882 */ /* 0x002fe20000000000 */
[----:B------:R-:W-:Y:S01]  /*06b0*/  UMOV UR4, 0x80 ;  /* 0x0000008000047882 */ /* 0x000fe20000000000 */
[----:B------:R-:W-:-:S04]  /*06c0*/  UIADD3 UR10, UPT, UPT, -UR5, 0x100000, URZ ;  /* 0x00100000050a7890 */ /* 0x000fc8000fffe1ff */
[----:B------:R-:W-:Y:S02]  /*06d0*/  USHF.L.U32 UR11, UR10, 0xb, URZ ;  /* 0x0000000b0a0b7899 */ /* 0x000fe400080006ff */
[----:B------:R-:W-:Y:S02]  /*06e0*/  USHF.L.U32 UR10, UR10, 0x1, URZ ;  /* 0x000000010a0a7899 */ /* 0x000fe400080006ff */
[----:B------:R-:W-:-:S04]  /*06f0*/  UIADD3 UR4, UPT, UPT, -UR4, 0x100000, URZ ;  /* 0x0010000004047890 */ /* 0x000fc8000fffe1ff */
[----:B------:R-:W-:Y:S02]  /*0700*/  USHF.L.U32 UR5, UR4, 0xb, URZ ;  /* 0x0000000b04057899 */ /* 0x000fe400080006ff */
[----:B------:R-:W-:Y:S01]  /*0710*/  USHF.L.U32 UR4, UR4, 0x1, URZ ;  /* 0x0000000104047899 */ /* 0x000fe200080006ff */
[----:B------:R-:W-:Y:S01]  /*0720*/  ELECT P0, URZ, PT ;  /* 0x0000000000ff782f */ /* 0x000fe20003800000 */
[----:B--2---:R-:W-:Y:S01]  /*0730*/  ULEA UR7, UR7, UR9, 0x18 ;  /* 0x0000000907077291 */ /* 0x004fe2000f8ec0ff */
[----:B------:R-:W1:Y:S11]  /*0740*/  FENCE.VIEW.ASYNC.S ;  /* 0x00000000000073c6 */ /* 0x000e760000000000 */
[----:B-1----:R2:W1:Y:S01]  /*0750*/  SYNCS.EXCH.64 URZ, [UR7+0x40], UR10 ;  /* 0x0000400a07ff75b2 */ /* 0x0024620008000100 */
[----:B------:R2:W1:Y:S01]  /*0760*/  SYNCS.EXCH.64 URZ, [UR7+0x58], UR4 ;  /* 0x0000580407ff75b2 */ /* 0x0004620008000100 */
[----:B------:R2:W1:Y:S01]  /*0770*/  SYNCS.EXCH.64 URZ, [UR7+0x48], UR10 ;  /* 0x0000480a07ff75b2 */ /* 0x0004620008000100 */
[----:B------:R2:W1:Y:S01]  /*0780*/  SYNCS.EXCH.64 URZ, [UR7+0x60], UR4 ;  /* 0x0000600407ff75b2 */ /* 0x0004620008000100 */
[----:B------:R2:W1:Y:S01]  /*0790*/  SYNCS.EXCH.64 URZ, [UR7+0x50], UR10 ;  /* 0x0000500a07ff75b2 */ /* 0x0004620008000100 */
[----:B------:R2:W1:Y:S02]  /*07a0*/  SYNCS.EXCH.64 URZ, [UR7+0x68], UR4 ;  /* 0x0000680407ff75b2 */ /* 0x0004640008000100 */
[----:B--2---:R-:W-:Y:S01]  /*07b0*/  NOP ;  /* 0x0000000000007918 */ /* 0x004fe20000000000 */
.L_x_10:
[----:B------:R-:W2:Y:S01]  /*07c0*/  SHFL.IDX PT, R2, R65, RZ, 0x1f ;  /* 0x00001fff41027589 */ /* 0x000ea200000e0000 */
[----:B------:R-:W-:Y:S01]  /*07d0*/  NOP ;  /* 0x0000000000007918 */ /* 0x000fe20000000000 */
[----:B--2---:R-:W-:-:S13]  /*07e0*/  ISETP.NE.AND P0, PT, R2, 0x3, PT ;  /* 0x000000030200780c */ /* 0x004fda0003f05270 */
[----:B------:R-:W-:Y:S05]  /*07f0*/  @P0 BRA `(.L_x_11) ;  /* 0x0000000000300947 */ /* 0x000fea0003800000 */
[----:B-1----:R-:W1:Y:S01]  /*0800*/  S2UR UR5, SR_CgaCtaId ;  /* 0x00000000000579c3 */ /* 0x002e620000008800 */
        /* <DEDUP_REMOVED lines=8> */
[----:B-1----:R2:W1:Y:S01]  /*0890*/  SYNCS.EXCH.64 URZ, [UR5+0x70], UR10 ;  /* 0x0000700a05ff75b2 */ /* 0x0024620008000100 */
[----:B------:R2:W1:Y:S02]  /*08a0*/  SYNCS.EXCH.64 URZ, [UR5+0x78], UR10 ;  /* 0x0000780a05ff75b2 */ /* 0x0004640008000100 */
[----:B--2---:R-:W-:Y:S01]  /*08b0*/  NOP ;  /* 0x0000000000007918 */ /* 0x004fe20000000000 */
.L_x_11:
[----:B------:R-:W2:Y:S01]  /*08c0*/  SHFL.IDX PT, R2, R65, RZ, 0x1f ;  /* 0x00001fff41027589 */ /* 0x000ea200000e0000 */
[----:B------:R-:W-:Y:S01]  /*08d0*/  NOP ;  /* 0x0000000000007918 */ /* 0x000fe20000000000 */
[----:B--2---:R-:W-:-:S13]  /*08e0*/  ISETP.NE.AND P0, PT, R2, 0x4, PT ;  /* 0x000000040200780c */ /* 0x004fda0003f05270 */
[----:B------:R-:W-:Y:S05]  /*08f0*/  @P0 BRA `(.L_x_12) ;  /* 0x00000000004c0947 */ /* 0x000fea0003800000 */
[----:B-1----:R-:W1:Y:S01]  /*0900*/  S2UR UR5, SR_CgaCtaId ;  /* 0x00000000000579c3 */ /* 0x002e620000008800 */
[----:B------:R-:W-:Y:S01]  /*0910*/  UMOV UR9, 0x100 ;  /* 0x0000010000097882 */ /* 0x000fe20000000000 */
[----:B------:R-:W-:Y:S01]  /*0920*/  UMOV UR7, 0x400 ;  /* 0x0000040000077882 */ /* 0x000fe20000000000 */
[----:B------:R-:W-:Y:S01]  /*0930*/  USEL UR9, UR9, 0xe0, UP2 ;  /* 0x000000e009097887 */ /* 0x000fe20009000000 */
[----:B------:R-:W-:Y:S01]  /*0940*/  UMOV UR4, 0x1 ;  /* 0x0000000100047882 */ /* 0x000fe20000000000 */
[----:B------:R-:W-:Y:S01]  /*0950*/  ELECT P0, URZ, PT ;  /* 0x0000000000ff782f */ /* 0x000fe20003800000 */
[----:B------:R-:W-:-:S04]  /*0960*/  UIADD3 UR10, UPT, UPT, -UR4, 0x100000, URZ ;  /* 0x00100000040a7890 */ /* 0x000fc8000fffe1ff */
[----:B------:R-:W-:Y:S02]  /*0970*/  USHF.L.U32 UR11, UR10, 0xb, URZ ;  /* 0x0000000b0a0b7899 */ /* 0x000fe400080006ff */
[----:B------:R-:W-:Y:S02]  /*0980*/  USHF.L.U32 UR10, UR10, 0x1, URZ ;  /* 0x000000010a0a7899 */ /* 0x000fe400080006ff */
[----:B------:R-:W-:-:S04]  /*0990*/  UIADD3 UR12, UPT, UPT, -UR9, 0x100000, URZ ;  /* 0x00100000090c7890 */ /* 0x000fc8000fffe1ff */
[----:B------:R-:W-:Y:S02]  /*09a0*/  USHF.L.U32 UR13, UR12, 0xb, URZ ;  /* 0x0000000b0c0d7899 */ /* 0x000fe400080006ff */
[----:B------:R-:W-:Y:S02]  /*09b0*/  USHF.L.U32 UR12, UR12, 0x1, URZ ;  /* 0x000000010c0c7899 */ /* 0x000fe400080006ff */
[----:B-1----:R-:W-:Y:S01]  /*09c0*/  ULEA UR5, UR5, UR7, 0x18 ;  /* 0x0000000705057291 */ /* 0x002fe2000f8ec0ff */
[----:B------:R-:W1:Y:S11]  /*09d0*/  FENCE.VIEW.ASYNC.S ;  /* 0x00000000000073c6 */ /* 0x000e760000000000 */
[----:B-1----:R2:W1:Y:S01]  /*09e0*/  SYNCS.EXCH.64 URZ, [UR5+0x80], UR10 ;  /* 0x0000800a05ff75b2 */ /* 0x0024620008000100 */
[----:B------:R2:W1:Y:S01]  /*09f0*/  SYNCS.EXCH.64 URZ, [UR5+0x90], UR12 ;  /* 0x0000900c05ff75b2 */ /* 0x0004620008000100 */
[----:B------:R2:W1:Y:S01]  /*0a00*/  SYNCS.EXCH.64 URZ, [UR5+0x88], UR10 ;  /* 0x0000880a05ff75b2 */ /* 0x0004620008000100 */
[----:B------:R2:W1:Y:S02]  /*0a10*/  SYNCS.EXCH.64 URZ, [UR5+0x98], UR12 ;  /* 0x0000980c05ff75b2 */ /* 0x0004640008000100 */
[----:B--2---:R-:W-:Y:S01]  /*0a20*/  NOP ;  /* 0x0000000000007918 */ /* 0x004fe20000000000 */
.L_x_12:
        /* <DEDUP_REMOVED lines=22> */
[----:B------:R2:W1:Y:S01]  /*0b90*/  SYNCS.EXCH.64 URZ, [UR7+0xd0], UR4 ;  /* 0x0000d00407ff75b2 */ /* 0x0004620008000100 */
[----:B------:R2:W1:Y:S01]  /*0ba0*/  SYNCS.EXCH.64 URZ, [UR7+0xb8], UR10 ;  /* 0x0000b80a07ff75b2 */ /* 0x0004620008000100 */
[----:B------:R2:W1:Y:S02]  /*0bb0*/  SYNCS.EXCH.64 URZ, [UR7+0xd8], UR4 ;  /* 0x0000d80407ff75b2 */ /* 0x0004640008000100 */
[----:B--2---:R-:W-:Y:S01]  /*0bc0*/  NOP ;  /* 0x0000000000007918 */ /* 0x004fe20000000000 */
.L_x_13:
        /* <DEDUP_REMOVED lines=18> */
.L_x_14:
[----:B-1----:R-:W1:Y:S01]  /*0cf0*/  S2UR UR5, SR_CTAID.X ;  /* 0x00000000000579c3 */ /* 0x002e620000002500 */
[----:B------:R-:W-:-:S05]  /*0d00*/  CS2R.32 R59, SR_CgaSize ;  /* 0x00000000003b7805 */ /* 0x000fca0000008a00 */
[----:B------:R-:W-:-:S05]  /*0d10*/  IMAD R59, R59, -0xa0, RZ ;  /* 0xffffff603b3b7824 */ /* 0x000fca00078e02ff */
[----:B------:R-:W-:-:S14]  /*0d20*/  R2UR UR9, R59 ;  /* 0x000000003b0972ca */ /* 0x000fdc00000e0000 */
[----:B------:R-:W2:Y:S01]  /*0d30*/  LDCU UR9, c[0x0][UR9+0x2b0] ;  /* 0x00005600090977ac */ /* 0x000ea20008000800 */
[----:B------:R-:W-:Y:S01]  /*0d40*/  NOP ;  /* 0x0000000000007918 */ /* 0x000fe20000000000 */
[----:B------:R-:W-:-:S05]  /*0d50*/  CS2R.32 R59, SR_CgaSize ;  /* 0x00000000003b7805 */ /* 0x000fca0000008a00 */
[----:B------:R-:W-:-:S05]  /*0d60*/  IMAD R59, R59, -0xa0, RZ ;  /* 0xffffff603b3b7824 */ /* 0x000fca00078e02ff */
[----:B------:R-:W-:-:S14]  /*0d70*/  R2UR UR7, R59 ;  /* 0x000000003b0772ca */ /* 0x000fdc00000e0000 */
[----:B------:R-:W3:Y:S01]  /*0d80*/  LDCU UR7, c[0x0][UR7+0x2b4] ;  /* 0x00005680070777ac */ /* 0x000ee20008000800 */
[----:B------:R-:W4:Y:S08]  /*0d90*/  S2UR UR4, SR_CTAID.Y ;  /* 0x00000000000479c3 */ /* 0x000f300000002600 */
[----:B------:R-:W3:Y:S01]  /*0da0*/  LDC R10, c[0x0][0xb24] ;  /* 0x0002c900ff0a7b82 */ /* 0x000ee20000000800 */
[----:B-1----:R-:W-:-:S02]  /*0db0*/  I2FP.F32.U32 R59, UR5 ;  /* 0x00000005003b7c45 */ /* 0x002fc40008201000 */
[----:B------:R-:W-:-:S05]  /*0dc0*/  CS2R.32 R3, SR_CgaSize ;  /* 0x0000000000037805 */ /* 0x000fca0000008a00 */
[----:B------:R-:W-:-:S06]  /*0dd0*/  IMAD R3, R3, -0xa0, RZ ;  /* 0xffffff6003037824 */ /* 0x000fcc00078e02ff */
[----:B------:R-:W1:Y:S01]  /*0de0*/  LDC R3, c[0x0][R3+0x2a0] ;  /* 0x0000a80003037b82 */ /* 0x000e620000000800 */
[----:B------:R-:W-:Y:S01]  /*0df0*/  MOV R21, UR5 ;  /* 0x0000000500157c02 */ /* 0x000fe20008000f00 */
[----:B--2---:R-:W-:Y:S01]  /*0e00*/  FMUL R59, R59, UR9 ;  /* 0x000000093b3b7c20 */ /* 0x004fe20008400000 */
[----:B----4-:R-:W-:Y:S02]  /*0e10*/  I2FP.F32.U32 R58, UR4 ;  /* 0x00000004003a7c45 */ /* 0x010fe40008201000 */
[----:B------:R-:W-:-:S05]  /*0e20*/  CS2R.32 R2, SR_CgaSize ;  /* 0x0000000000027805 */ /* 0x000fca0000008a00 */
[----:B------:R-:W-:-:S06]  /*0e30*/  IMAD R2, R2, -0xa0, RZ ;  /* 0xffffff6002027824 */ /* 0x000fcc00078e02ff */
[----:B------:R-:W2:Y:S01]  /*0e40*/  LDC R2, c[0x0][R2+0x2a4] ;  /* 0x0000a90002027b82 */ /* 0x000ea20000000800 */
[----:B------:R-:W-:Y:S01]  /*0e50*/  MOV R20, UR4 ;  /* 0x0000000400147c02 */ /* 0x000fe20008000f00 */
[----:B------:R-:W4:Y:S01]  /*0e60*/  F2I.U32.TRUNC.NTZ R59, R59 ;  /* 0x0000003b003b7305 */ /* 0x000f22000020f000 */
[----:B---3--:R-:W-:-:S05]  /*0e70*/  FMUL R58, R58, UR7 ;  /* 0x000000073a3a7c20 */ /* 0x008fca0008400000 */
[----:B------:R-:W-:Y:S01]  /*0e80*/  BAR.SYNC.DEFER_BLOCKING 0x0 ;  /* 0x0000000000007b1d */ /* 0x000fe20000010000 */
[----:B------:R-:W-:-:S05]  /*0e90*/  ISETP.GE.AND P0, PT, R10, 0x1, PT ;  /* 0x000000010a00780c */ /* 0x000fca0003f06270 */
[----:B------:R-:W3:Y:S02]  /*0ea0*/  F2I.U32.TRUNC.NTZ R58, R58 ;  /* 0x0000003a003a7305 */ /* 0x000ee4000020f000 */
[----:B------:R-:W2:Y:S01]  /*0eb0*/  S2UR UR36, SR_CTAID.Z ;  /* 0x00000000002479c3 */ /* 0x000ea20000002700 */
[----:B----4-:R-:W-:-:S05]  /*0ec0*/  IADD3 R59, PT, PT, -R59, RZ, RZ ;  /* 0x000000ff3b3b7210 */ /* 0x010fca0007ffe1ff */
[----:B-1----:R-:W-:Y:S01]  /*0ed0*/  IMAD R59, R3, R59, UR5 ;  /* 0x00000005033b7e24 */ /* 0x002fe2000f8e023b */
[----:B---3--:R-:W-:-:S05]  /*0ee0*/  IADD3 R58, PT, PT, -R58, RZ, RZ ;  /* 0x000000ff3a3a7210 */ /* 0x008fca0007ffe1ff */
[----:B--2---:R-:W-:Y:S01]  /*0ef0*/  IMAD R58, R2, R58, UR4 ;  /* 0x00000004023a7e24 */ /* 0x004fe2000f8e023a */
[----:B------:R-:W-:Y:S06]  /*0f00*/  @!P0 BRA `(.L_x_15) ;  /* 0x0000000000b88947 */ /* 0x000fec0003800000 */
[----:B------:R-:W1:Y:S01]  /*0f10*/  LDC.64 R4, c[0x0][0xb18] ;  /* 0x0002c600ff047b82 */ /* 0x000e620000000a00 */
[----:B------:R-:W-:-:S07]  /*0f20*/  ISETP.NE.AND P0, PT, R10, 0x1, PT ;  /* 0x000000010a00780c */ /* 0x000fce0003f05270 */
[----:B------:R-:W2:Y:S08]  /*0f30*/  LDC R9, c[0x0][0xb0c] ;  /* 0x0002c300ff097b82 */ /* 0x000eb00000000800 */
[----:B------:R-:W3:Y:S08]  /*0f40*/  LDC R12, c[0x0][0x370] ;  /* 0x0000dc00ff0c7b82 */ /* 0x000ef00000000800 */
[----:B------:R-:W4:Y:S01]  /*0f50*/  LDC R11, c[0x0][0x374] ;  /* 0x0000dd00ff0b7b82 */ /* 0x000f220000000800 */
[----:B-1----:R-:W-:-:S07]  /*0f60*/  ISETP.NE.AND P1, PT, R4, 0x1, PT ;  /* 0x000000010400780c */ /* 0x002fce0003f25270 */
[----:B------:R-:W3:Y:S01]  /*0f70*/  LDC.64 R6, c[0x0][0xb10] ;  /* 0x0002c400ff067b82 */ /* 0x000ee20000000a00 */
[----:B--2---:R-:W-:-:S07]  /*0f80*/  ISETP.NE.AND P2, PT, R9, 0x1, PT ;  /* 0x000000010900780c */ /* 0x004fce0003f45270 */
[----:B------:R-:W1:Y:S08]  /*0f90*/  LDC R8, c[0x0][0xb20] ;  /* 0x0002c800ff087b82 */ /* 0x000e700000000800 */
[----:B------:R-:W2:Y:S01]  /*0fa0*/  LDC.64 R2, c[0x0][0xb28] ;  /* 0x0002ca00ff027b82 */ /* 0x000ea20000000a00 */
[----:B----4-:R-:W-:-:S04]  /*0fb0*/  IMAD.HI.U32 R13, R11, R5, RZ ;  /* 0x000000050b0d7227 */ /* 0x010fc800078e00ff */
[----:B------:R-:W-:-:S04]  /*0fc0*/  IMAD.HI.U32 R5, R20, R5, RZ ;  /* 0x0000000514057227 */ /* 0x000fc800078e00ff */
[----:B---3--:R-:W-:-:S05]  /*0fd0*/  IMAD.HI.U32 R14, R12, R6, RZ ;  /* 0x000000060c0e7227 */ /* 0x008fca00078e00ff */
[-C--:B------:R-:W-:Y:S01]  /*0fe0*/  @P2 SHF.R.U32.HI R12, RZ, R7.reuse, R14 ;  /* 0x00000007ff0c2219 */ /* 0x080fe2000001160e */
[----:B------:R-:W-:Y:S01]  /*0ff0*/  IMAD.HI.U32 R14, R21, R6, RZ ;  /* 0x00000006150e7227 */ /* 0x000fe200078e00ff */
[-C--:B-1----:R-:W-:Y:S02]  /*1000*/  @P1 SHF.R.U32.HI R11, RZ, R8.reuse, R13 ;  /* 0x00000008ff0b1219 */ /* 0x082fe4000001160d */
[----:B------:R-:W-:Y:S02]  /*1010*/  SHF.R.U32.HI R5, RZ, R8, R5 ;  /* 0x00000008ff057219 */ /* 0x000fe40000011605 */
[----:B------:R-:W-:Y:S02]  /*1020*/  SHF.R.U32.HI R14, RZ, R7, R14 ;  /* 0x00000007ff0e7219 */ /* 0x000fe4000001160e */
[----:B------:R-:W-:Y:S01]  /*1030*/  SEL R5, R20, R5, !P1 ;  /* 0x0000000514057207 */ /* 0x000fe20004800000 */
[----:B--2---:R-:W-:Y:S01]  /*1040*/  IMAD.HI.U32 R13, R11, R2, RZ ;  /* 0x000000020b0d7227 */ /* 0x004fe200078e00ff */
[----:B------:R-:W-:-:S03]  /*1050*/  SEL R14, R21, R14, !P2 ;  /* 0x0000000e150e7207 */ /* 0x000fc60005000000 */
[----:B------:R-:W-:Y:S01]  /*1060*/  IMAD.HI.U32 R6, R12, R2, RZ ;  /* 0x000000020c067227 */ /* 0x000fe200078e00ff */
[----:B------:R-:W-:-:S04]  /*1070*/  @P0 SHF.R.U32.HI R11, RZ, R3, R13 ;  /* 0x00000003ff0b0219 */ /* 0x000fc8000001160d */
[----:B------:R-:W-:Y:S01]  /*1080*/  @P0 SHF.R.U32.HI R12, RZ, R3, R6 ;  /* 0x00000003ff0c0219 */ /* 0x000fe20000011606 */
[----:B------:R-:W-:-:S04]  /*1090*/  IMAD R11, R11, R10, RZ ;  /* 0x0000000a0b0b7224 */ /* 0x000fc800078e02ff */
[----:B------:R-:W-:Y:S01]  /*10a0*/  IMAD R6, R12, R10, RZ ;  /* 0x0000000a0c067224 */ /* 0x000fe200078e02ff */
[----:B------:R-:W-:-:S04]  /*10b0*/  ISETP.GE.AND P1, PT, R5, R11, PT ;  /* 0x0000000b0500720c */ /* 0x000fc80003f26270 */
[----:B------:R-:W-:Y:S01]  /*10c0*/  ISETP.GE.OR P1, PT, R14, R6, P1 ;  /* 0x000000060e00720c */ /* 0x000fe20000f26670 */
[----:B------:R-:W-:-:S05]  /*10d0*/  IMAD.HI.U32 R6, R5, R2, RZ ;  /* 0x0000000205067227 */ /* 0x000fca00078e00ff */
[----:B------:R-:W-:-:S04]  /*10e0*/  SHF.R.U32.HI R6, RZ, R3, R6 ;  /* 0x00000003ff067219 */ /* 0x000fc80000011606 */
[----:B------:R-:W-:-:S03]  /*10f0*/  SEL R6, R5, R6, !P0 ;  /* 0x0000000605067207 */ /* 0x000fc60004000000 */
[----:B------:R-:W-:Y:S01]  /*1100*/  @!P1 IMAD.HI.U32 R7, R14, R2, RZ ;  /* 0x000000020e079227 */ /* 0x000fe200078e00ff */
[----:B------:R-:W-:-:S04]  /*1110*/  IADD3 R2, PT, PT, -R6, RZ, RZ ;  /* 0x000000ff06027210 */ /* 0x000fc80007ffe1ff */
[----:B------:R-:W-:Y:S01]  /*1120*/  @!P1 SHF.R.U32.HI R3, RZ, R3, R7 ;  /* 0x00000003ff039219 */ /* 0x000fe20000011607 */
[----:B------:R-:W-:Y:S01]  /*1130*/  IMAD R2, R10, R2, R5 ;  /* 0x000000020a027224 */ /* 0x000fe200078e0205 */
[----:B------:R-:W-:Y:S02]  /*1140*/  IADD3 R7, PT, PT, -R5, RZ, RZ ;  /* 0x000000ff05077210 */ /* 0x000fe40007ffe1ff */
[----:B------:R-:W-:-:S03]  /*1150*/  @!P1 SEL R3, R14, R3, !P0 ;  /* 0x000000030e039207 */ /* 0x000fc60004000000 */
[----:B------:R-:W-:Y:S02]  /*1160*/  IMAD R7, R4, R7, R20 ;  /* 0x0000000704077224 */ /* 0x000fe400078e0214 */
[--C-:B------:R-:W-:Y:S02]  /*1170*/  @!P1 IMAD.IADD R6, R6, 0x1, -R3.reuse ;  /* 0x0000000106069824 */ /* 0x100fe400078e0a03 */
[----:B------:R-:W-:Y:S01]  /*1180*/  @!P1 IMAD R3, R2, R12, R3 ;  /* 0x0000000c02039224 */ /* 0x000fe200078e0203 */
[----:B------:R-:W-:Y:S01]  /*1190*/  IADD3 R2, PT, PT, -R14, RZ, RZ ;  /* 0x000000ff0e027210 */ /* 0x000fe20007ffe1ff */
[----:B------:R-:W-:Y:S02]  /*11a0*/  @!P1 IMAD R5, R6, R10, R14 ;  /* 0x0000000a06059224 */ /* 0x000fe400078e020e */
[----:B------:R-:W-:Y:S02]  /*11b0*/  @!P1 IMAD.MOV.U32 R14, RZ, RZ, R3 ;  /* 0x000000ffff0e9224 */ /* 0x000fe400078e0003 */
[----:B------:R-:W-:-:S02]  /*11c0*/  IMAD R2, R9, R2, R21 ;  /* 0x0000000209027224 */ /* 0x000fc400078e0215 */
[----:B------:R-:W-:Y:S02]  /*11d0*/  IMAD R20, R5, R4, R7 ;  /* 0x0000000405147224 */ /* 0x000fe400078e0207 */
[----:B------:R-:W-:Y:S02]  /*11e0*/  IMAD R21, R14, R9, R2 ;  /* 0x000000090e157224 */ /* 0x000fe400078e0202 */
.L_x_15:
[----:B------:R-:W1:Y:S01]  /*11f0*/  LDCU UR4, c[0x0][0xb30] ;  /* 0x00016600ff0477ac */ /* 0x000e620008000800 */
[----:B------:R-:W2:Y:S08]  /*1200*/  S2UR UR37, SR_CgaCtaId ;  /* 0x00000000002579c3 */ /* 0x000eb00000008800 */
[----:B------:R-:W3:Y:S01]  /*1210*/  LDC R26, c[0x0][0xb24] ;  /* 0x0002c900ff1a7b82 */ /* 0x000ee20000000800 */
[----:B-1----:R-:W-:-:S09]  /*1220*/  UISETP.NE.AND UP1, UPT, UR4, 0x1, UPT ;  /* 0x000000010400788c */ /* 0x002fd2000bf25270 */
[----:B--2---:R-:W-:Y:S05]  /*1230*/  BRA.U UP1, `(.L_x_16) ;  /* 0x0000000101407547 */ /* 0x004fea000b800000 */
[----:B------:R-:W1:Y:S08]  /*1240*/  LDC.64 R4, c[0x0][0xb10] ;  /* 0x0002c400ff047b82 */ /* 0x000e700000000a00 */
[----:B------:R-:W2:Y:S08]  /*1250*/  LDC.64 R2, c[0x0][0xb18] ;  /* 0x0002c600ff027b82 */ /* 0x000eb00000000a00 */
[----:B------:R-:W4:Y:S08]  /*1260*/  LDC R6, c[0x0][0xb20] ;  /* 0x0002c800ff067b82 */ /* 0x000f300000000800 */
[----:B------:R-:W3:Y:S01]  /*1270*/  LDC R7, c[0x0][0xb0c] ;  /* 0x0002c300ff077b82 */ /* 0x000ee20000000800 */
[----:B-1----:R-:W-:-:S05]  /*1280*/  IMAD.HI.U32 R4, R21, R4, RZ ;  /* 0x0000000415047227 */ /* 0x002fca00078e00ff */
[----:B------:R-:W-:Y:S01]  /*1290*/  SHF.R.U32.HI R4, RZ, R5, R4 ;  /* 0x00000005ff047219 */ /* 0x000fe20000011604 */
[----:B--2---:R-:W-:Y:S01]  /*12a0*/  IMAD.HI.U32 R3, R20, R3, RZ ;  /* 0x0000000314037227 */ /* 0x004fe200078e00ff */
[----:B------:R-:W-:-:S04]  /*12b0*/  ISETP.NE.AND P0, PT, R2, 0x1, PT ;  /* 0x000000010200780c */ /* 0x000fc80003f05270 */
[----:B----4-:R-:W-:-:S04]  /*12c0*/  SHF.R.U32.HI R3, RZ, R6, R3 ;  /* 0x00000006ff037219 */ /* 0x010fc80000011603 */
[----:B------:R-:W-:Y:S02]  /*12d0*/  SEL R3, R20, R3, !P0 ;  /* 0x0000000314037207 */ /* 0x000fe40004000000 */
[----:B---3--:R-:W-:-:S04]  /*12e0*/  ISETP.NE.AND P1, PT, R7, 0x1, PT ;  /* 0x000000010700780c */ /* 0x008fc80003f25270 */
[----:B------:R-:W-:-:S05]  /*12f0*/  SEL R4, R21, R4, !P1 ;  /* 0x0000000415047207 */ /* 0x000fca0004800000 */
[----:B------:R-:W-:Y:S02]  /*1300*/  IMAD.IADD R5, R3, 0x1, -R4 ;  /* 0x0000000103057824 */ /* 0x000fe400078e0a04 */
[----:B------:R-:W-:Y:S02]  /*1310*/  IMAD.IADD R3, R4, 0x1, -R3 ;  /* 0x0000000104037824 */ /* 0x000fe400078e0a03 */
[----:B------:R-:W-:Y:S02]  /*1320*/  IMAD R21, R5, R7, R21 ;  /* 0x0000000705157224 */ /* 0x000fe400078e0215 */
[----:B------:R-:W-:-:S07]  /*1330*/  IMAD R20, R3, R2, R20 ;  /* 0x0000000203147224 */ /* 0x000fce00078e0214 */
.L_x_16:
[----:B------:R-:W-:Y:S01]  /*1340*/  BAR.SYNC.DEFER_BLOCKING 0x0 ;  /* 0x0000000000007b1d */ /* 0x000fe20000010000 */
[----:B------:R-:W-:Y:S01]  /*1350*/  UISETP.NE.AND UP1, UPT, UR8, 0x2, UPT ;  /* 0x000000020800788c */ /* 0x000fe2000bf25270 */
[----:B------:R-:W-:Y:S02]  /*1360*/  ISETP.NE.OR P5, PT, R0, 0x2, !P5 ;  /* 0x000000020000780c */ /* 0x000fe40006fa5670 */
[----:B------:R-:W-:-:S06]  /*1370*/  LOP3.LUT R2, R70, 0x1f, RZ, 0xc0, !PT ;  /* 0x0000001f46027812 */ /* 0x000fcc00078ec0ff */
[----:B------:R-:W-:Y:S05]  /*1380*/  BRA.U UP1, `(.L_x_17) ;  /* 0x0000001101547547 */ /* 0x000fea000b800000 */
[----:B------:R-:W1:Y:S01]  /*1390*/  LDCU UR13, c[0x0][0x38c] ;  /* 0x00007180ff0d77ac */ /* 0x000e620008000800 */
[----:B------:R-:W2:Y:S01]  /*13a0*/  LDC R8, c[0x0][0x370] ;  /* 0x0000dc00ff087b82 */ /* 0x000ea20000000800 */
[----:B------:R-:W-:Y:S01]  /*13b0*/  PLOP3.LUT P1, PT, PT, PT, UP2, 0x80, 0x8 ;  /* 0x000000000008781c */ /* 0x000fe20003f2f028 */
[----:B------:R-:W-:Y:S01]  /*13c0*/  IMAD.MOV.U32 R15, RZ, RZ, 0x1 ;  /* 0x00000001ff0f7424 */ /* 0x000fe200078e00ff */
[----:B------:R-:W-:Y:S01]  /*13d0*/  ISETP.EQ.OR P4, PT, R2, RZ, P5 ;  /* 0x000000ff0200720c */ /* 0x000fe20002f82670 */
[----:B------:R-:W-:Y:S01]  /*13e0*/  IMAD.MOV.U32 R14, RZ, RZ, RZ ;  /* 0x000000ffff0e7224 */ /* 0x000fe200078e00ff */
[----:B------:R-:W-:Y:S02]  /*13f0*/  PLOP3.LUT P1, PT, P1, PT, PT, 0x8, 0x80 ;  /* 0x000000000080781c */ /* 0x000fe40000f2e170 */
[----:B------:R-:W-:Y:S01]  /*1400*/  CS2R R12, SRZ ;  /* 0x00000000000c7805 */ /* 0x000fe2000001ff00 */
[----:B------:R-:W-:Y:S01]  /*1410*/  IMAD.MOV.U32 R11, RZ, RZ, 0x1 ;  /* 0x00000001ff0b7424 */ /* 0x000fe200078e00ff */
[----:B------:R-:W4:Y:S01]  /*1420*/  LDC R0, c[0x0][0x374] ;  /* 0x0000dd00ff007b82 */ /* 0x000f220000000800 */
[----:B------:R-:W2:Y:S01]  /*1430*/  LDCU.64 UR22, c[0x0][0x348] ;  /* 0x00006900ff1677ac */ /* 0x000ea20008000a00 */
[----:B------:R-:W-:Y:S01]  /*1440*/  UMOV UR6, URZ ;  /* 0x000000ff00067c82 */ /* 0x000fe20008000000 */
[----:B-1----:R-:W-:-:S04]  /*1450*/  UIADD3 UR5, UPT, UPT, UR13, 0x3f, URZ ;  /* 0x0000003f0d057890 */ /* 0x002fc8000fffe0ff */
[----:B------:R-:W-:-:S04]  /*1460*/  USHF.R.S32.HI UR4, URZ, 0x1f, UR5 ;  /* 0x0000001fff047899 */ /* 0x000fc80008011405 */
[----:B------:R-:W-:-:S04]  /*1470*/  ULEA.HI UR4, UR4, UR5, URZ, 0x6 ;  /* 0x0000000504047291 */ /* 0x000fc8000f8f30ff */
[----:B------:R-:W-:Y:S02]  /*1480*/  USHF.R.S32.HI UR15, URZ, 0x6, UR4 ;  /* 0x00000006ff0f7899 */ /* 0x000fe40008011404 */
[----:B------:R-:W-:Y:S02]  /*1490*/  UIADD3 UR4, UPT, UPT, UR13, -0x1, URZ ;  /* 0xffffffff0d047890 */ /* 0x000fe4000fffe0ff */
[----:B------:R-:W-:Y:S02]  /*14a0*/  UISETP.LT.U32.AND UP0, UPT, UR15, 0x4, UPT ;  /* 0x000000040f00788c */ /* 0x000fe4000bf01070 */
[----:B------:R-:W-:Y:S02]  /*14b0*/  UISETP.GE.U32.AND UP1, UPT, UR4, -0x7f, UPT ;  /* 0xffffff810400788c */ /* 0x000fe4000bf26070 */
[----:B------:R-:W-:Y:S02]  /*14c0*/  USEL UR14, UR15, 0x4, UP0 ;  /* 0x000000040f0e7887 */ /* 0x000fe40008000000 */
[----:B------:R-:W-:-:S02]  /*14d0*/  UIADD3 UR13, UPT, UPT, UR13, 0x7e, URZ ;  /* 0x0000007e0d0d7890 */ /* 0x000fc4000fffe0ff */
[----:B------:R-:W-:Y:S02]  /*14e0*/  UIADD3 UR5, UPT, UPT, UR14, -0x1, URZ ;  /* 0xffffffff0e057890 */ /* 0x000fe4000fffe0ff */
[----:B------:R-:W-:-:S03]  /*14f0*/  UIADD3 UR7, UPT, UPT, UR15, -UR14, URZ ;  /* 0x8000000e0f077290 */ /* 0x000fc6000fffe0ff */
[----:B------:R-:W-:-:S04]  /*1500*/  @UP1 UIADD3 UR5, UPT, UPT, UR14, URZ, URZ ;  /* 0x000000ff0e051290 */ /* 0x000fc8000fffe0ff */
[----:B--2---:R-:W-:-:S12]  /*1510*/  UIADD3 UR5, UPT, UPT, UR5, 0x1, URZ ;  /* 0x0000000105057890 */ /* 0x004fd8000fffe0ff */
.L_x_35:
[----:B------:R-:W-:Y:S01]  /*1520*/  UISETP.NE.AND UP0, UPT, UR37, URZ, UPT ;  /* 0x000000ff2500728c */ /* 0x000fe2000bf05270 */
[----:B------:R-:W1:Y:S08]  /*1530*/  S2UR UR37, SR_CgaCtaId ;  /* 0x00000000002579c3 */ /* 0x000e700000008800 */
[----:B------:R-:W-:Y:S05]  /*1540*/  BRA.U UP0, `(.L_x_18) ;  /* 0x0000000100347547 */ /* 0x000fea000b800000 */
[----:B------:R-:W2:Y:S01]  /*1550*/  S2R R2, SR_CgaCtaId ;  /* 0x0000000000027919 */ /* 0x000ea20000008800 */
[----:B------:R-:W-:-:S04]  /*1560*/  MOV R3, 0x400 ;  /* 0x0000040000037802 */ /* 0x000fc80000000f00 */
[----:B--2---:R-:W-:Y:S02]  /*1570*/  LEA R2, R2, R3, 0x18 ;  /* 0x0000000302027211 */ /* 0x004fe400078ec0ff */
[----:B------:R-:W-:-:S03]  /*1580*/  SHF.L.U32 R3, R11, 0x1f, RZ ;  /* 0x0000001f0b037819 */ /* 0x000fc600000006ff */
[----:B------:R-:W-:-:S04]  /*1590*/  IMAD R2, R12, 0x8, R2 ;  /* 0x000000080c027824 */ /* 0x000fc800078e0202 */
[----:B------:R-:W2:Y:S02]  /*15a0*/  SYNCS.PHASECHK.TRANS64.TRYWAIT P0, [R2+URZ+0xf0], R3 ;  /* 0x0000f003020075a7 */ /* 0x000ea400080011ff */
[----:B--2---:R-:W-:Y:S05]  /*15b0*/  @!P0 BRA `(.L_x_19) ;  /* 0x0000005400e88947 */ /* 0x004fea0003800000 */
.L_x_115:
[----:B------:R-:W-:Y:S01]  /*15c0*/  VIADD R12, R12, 0x1 ;  /* 0x000000010c0c7836 */ /* 0x000fe20000000000 */
[----:B------:R2:W-:Y:S04]  /*15d0*/  SYNCS.ARRIVE.TRANS64.A1T0 RZ, [R2+URZ+0xe0], RZ ;  /* 0x0000e0ff02ff79a7 */ /* 0x0005e800081000ff */
[----:B------:R-:W-:-:S04]  /*15e0*/  ISETP.NE.AND P0, PT, R12, 0x2, PT ;  /* 0x000000020c00780c */ /* 0x000fc80003f05270 */
[----:B------:R-:W-:Y:S02]  /*15f0*/  SEL R12, R12, RZ, P0 ;  /* 0x000000ff0c0c7207 */ /* 0x000fe40000000000 */
[----:B--2---:R-:W-:-:S04]  /*1600*/  SEL R2, RZ, 0x1, P0 ;  /* 0x00000001ff027807 */ /* 0x004fc80000000000 */
[----:B------:R-:W-:-:S07]  /*1610*/  LOP3.LUT R11, R11, R2, RZ, 0x3c, !PT ;  /* 0x000000020b0b7212 */ /* 0x000fce00078e3cff */
.L_x_18:
[----:B------:R-:W-:Y:S01]  /*1620*/  UMOV UR4, 0x400 ;  /* 0x0000040000047882 */ /* 0x000fe20000000000 */
[----:B------:R-:W-:Y:S01]  /*1630*/  SHF.L.U32 R2, R15, 0x1f, RZ ;  /* 0x0000001f0f027819 */ /* 0x000fe200000006ff */
[----:B-1----:R-:W-:Y:S01]  /*1640*/  ULEA UR4, UR37, UR4, 0x18 ;  /* 0x0000000425047291 */ /* 0x002fe2000f8ec0ff */
[----:B------:R-:W-:Y:S01]  /*1650*/  R2UR UR35, R21 ;  /* 0x00000000152372ca */ /* 0x000fe200000e0000 */
[----:B------:R-:W-:Y:S01]  /*1660*/  UISETP.GE.U32.AND UP0, UPT, UR13, 0x7f, UPT ;  /* 0x0000007f0d00788c */ /* 0x000fe2000bf06070 */
[----:B------:R-:W-:Y:S01]  /*1670*/  R2UR UR11, R20 ;  /* 0x00000000140b72ca */ /* 0x000fe200000e0000 */
[----:B------:R-:W-:Y:S01]  /*1680*/  ULEA UR8, UR6, UR4, 0x3 ;  /* 0x0000000406087291 */ /* 0x000fe2000f8e18ff */
[----:B------:R-:W-:-:S08]  /*1690*/  UMOV UR24, URZ ;  /* 0x000000ff00187c82 */ /* 0x000fd00008000000 */
[----:B------:R1:W2:Y:S01]  /*16a0*/  SYNCS.PHASECHK.TRANS64.TRYWAIT P0, [UR8+0x20], R2 ;  /* 0x00002002ff0075a7 */ /* 0x0002a20008001108 */
[----:B------:R-:W-:Y:S02]  /*16b0*/  USHF.L.U32 UR35, UR35, 0x6, URZ ;  /* 0x0000000623237899 */ /* 0x000fe400080006ff */
[----:B------:R-:W-:Y:S01]  /*16c0*/  USHF.L.U32 UR11, UR11, 0x6, URZ ;  /* 0x000000060b0b7899 */ /* 0x000fe200080006ff */
[----:B------:R-:W-:Y:S11]  /*16d0*/  BRA.U !UP0, `(.L_x_20) ;  /* 0x0000000108a47547 */ /* 0x000ff6000b800000 */
[----:B------:R-:W-:Y:S01]  /*16e0*/  UMOV UR16, URZ ;  /* 0x000000ff00107c82 */ /* 0x000fe20008000000 */
[----:B------:R-:W-:-:S05]  /*16f0*/  UMOV UR17, UR6 ;  /* 0x0000000600117c82 */ /* 0x000fca0008000000 */
.L_x_25:
[----:B-1----:R-:W-:Y:S01]  /*1700*/  ULEA UR33, UR17, UR4, 0x3 ;  /* 0x0000000411217291 */ /* 0x002fe2000f8e18ff */
[----:B--2---:R-:W-:Y:S01]  /*1710*/  @!P5 MOV R3, 0x4000 ;  /* 0x000040000003d802 */ /* 0x004fe20000000f00 */
[----:B--2---:R-:W-:Y:S10]  /*1720*/  @P0 BRA `(.L_x_21) ;  /* 0x00000000000c0947 */ /* 0x004ff40003800000 */
[----:B------:R-:W-:-:S04]  /*1730*/  SHF.L.U32 R4, R15, 0x1f, RZ ;  /* 0x0000001f0f047819 */ /* 0x000fc800000006ff */
[----:B------:R-:W2:Y:S02]  /*1740*/  SYNCS.PHASECHK.TRANS64.TRYWAIT P0, [UR33+0x20], R4 ;  /* 0x00002004ff0075a7 */ /* 0x000ea40008001121 */
[----:B--2---:R-:W-:Y:S05]  /*1750*/  @!P0 BRA `(.L_x_22) ;  /* 0x0000005400948947 */ /* 0x004fea0003800000 */
.L_x_21:
[----:B------:R2:W-:Y:S01]  /*1760*/  @!P5 SYNCS.ARRIVE.TRANS64 RZ, [UR33], R3 ;  /* 0x00000003ffffd9a7 */ /* 0x0005e20008000021 */
[----:B------:R-:W-:Y:S04]  /*1770*/  BSSY.RECONVERGENT B0, `(.L_x_23) ;  /* 0x0000003000007945 */ /* 0x000fe80003800200 */
[----:B------:R-:W-:Y:S05]  /*1780*/  @P4 BRA `(.L_x_24) ;  /* 0x0000000000044947 */ /* 0x000fea0003800000 */
[----:B------:R-:W-:Y:S05]  /*1790*/  BPT.TRAP 0x1 ;  /* 0x000000040000795c */ /* 0x000fea0000300000 */
.L_x_24:
[----:B------:R-:W-:Y:S05]  /*17a0*/  BSYNC.RECONVERGENT B0 ;  /* 0x0000000000007941 */ /* 0x000fea0003800200 */
.L_x_23:
[----:B------:R-:W-:Y:S02]  /*17b0*/  UIADD3 UR6, UPT, UPT, UR17, 0x1, URZ ;  /* 0x0000000111067890 */ /* 0x000fe4000fffe0ff */
[----:B------:R-:W-:Y:S02]  /*17c0*/  UIADD3 UR26, UP1, UPT, UR22, 0x80, URZ ;  /* 0x00000080161a7890 */ /* 0x000fe4000ff3e0ff */
[----:B------:R-:W-:Y:S02]  /*17d0*/  UISETP.NE.AND UP0, UPT, UR6, 0x4, UPT ;  /* 0x000000040600788c */ /* 0x000fe4000bf05270 */
[----:B------:R-:W-:Y:S02]  /*17e0*/  USHF.L.U32 UR34, UR16, 0x6, URZ ;  /* 0x0000000610227899 */ /* 0x000fe400080006ff */
[----:B------:R-:W-:Y:S02]  /*17f0*/  USEL UR9, URZ, 0x1, UP0 ;  /* 0x00000001ff097887 */ /* 0x000fe40008000000 */
[----:B------:R-:W-:-:S02]  /*1800*/  USEL UR6, UR6, URZ, UP0 ;  /* 0x000000ff06067287 */ /* 0x000fc40008000000 */
[----:B------:R-:W-:Y:S02]  /*1810*/  UIADD3 UR20, UP0, UPT, UR22, 0x180, URZ ;  /* 0x0000018016147890 */ /* 0x000fe4000ff1e0ff */
[----:B------:R-:W-:Y:S01]  /*1820*/  ULEA UR8, UR6, UR4, 0x3 ;  /* 0x0000000406087291 */ /* 0x000fe2000f8e18ff */
[----:B------:R-:W-:Y:S01]  /*1830*/  LOP3.LUT R15, R15, UR9, RZ, 0x3c, !PT ;  /* 0x000000090f0f7c12 */ /* 0x000fe2000f8e3cff */
[----:B------:R-:W-:Y:S02]  /*1840*/  UIADD3.X UR27, UPT, UPT, URZ, UR23, URZ, UP1, !UPT ;  /* 0x00000017ff1b7290 */ /* 0x000fe40008ffe4ff */
[----:B------:R-:W-:Y:S01]  /*1850*/  UIADD3.X UR21, UPT, UPT, URZ, UR23, URZ, UP0, !UPT ;  /* 0x00000017ff157290 */ /* 0x000fe200087fe4ff */
[----:B-1----:R-:W-:Y:S01]  /*1860*/  SHF.L.U32 R2, R15, 0x1f, RZ ;  /* 0x0000001f0f027819 */ /* 0x002fe200000006ff */
[----:B------:R-:W-:Y:S01]  /*1870*/  UMOV UR18, 0x0 ;  /* 0x0000000000127882 */ /* 0x000fe20000000000 */
[----:B------:R-:W-:Y:S01]  /*1880*/  UMOV UR19, 0x10000000 ;  /* 0x1000000000137882 */ /* 0x000fe20000000000 */
[----:B------:R-:W-:Y:S01]  /*1890*/  UMOV UR12, UR36 ;  /* 0x00000024000c7c82 */ /* 0x000fe20008000000 */
[----:B------:R1:W1:Y:S01]  /*18a0*/  SYNCS.PHASECHK.TRANS64.TRYWAIT P0, [UR8+0x20], R2 ;  /* 0x00002002ff0075a7 */ /* 0x0002620008001108 */
[----:B------:R-:W-:Y:S01]  /*18b0*/  ULEA UR8, UR17, UR4, 0xd ;  /* 0x0000000411087291 */ /* 0x000fe2000f8e68ff */
[----:B------:R-:W-:Y:S01]  /*18c0*/  UMOV UR9, UR33 ;  /* 0x0000002100097c82 */ /* 0x000fe20008000000 */
[----:B------:R-:W-:-:S02]  /*18d0*/  UMOV UR10, UR34 ;  /* 0x00000022000a7c82 */ /* 0x000fc40008000000 */
[----:B------:R-:W-:Y:S02]  /*18e0*/  UIADD3 UR32, UPT, UPT, UR8, 0x3400, URZ ;  /* 0x0000340008207890 */ /* 0x000fe4000fffe0ff */
[----:B------:R-:W-:Y:S02]  /*18f0*/  UIADD3 UR8, UPT, UPT, UR8, 0xb400, URZ ;  /* 0x0000b40008087890 */ /* 0x000fe4000fffe0ff */
[----:B------:R-:W-:Y:S01]  /*1900*/  UIADD3 UR16, UPT, UPT, UR16, 0x1, URZ ;  /* 0x0000000110107890 */ /* 0x000fe2000fffe0ff */
[----:B------:R-:W-:Y:S01]  /*1910*/  UMOV UR24, UR5 ;  /* 0x0000000500187c82 */ /* 0x000fe20008000000 */
[----:B------:R-:W-:Y:S02]  /*1920*/  UMOV UR17, UR6 ;  /* 0x0000000600117c82 */ /* 0x000fe40008000000 */
[----:B------:R-:W-:Y:S01]  /*1930*/  UISETP.NE.AND UP0, UPT, UR16, UR5, UPT ;  /* 0x000000051000728c */ /* 0x000fe2000bf05270 */
[----:B------:R1:W-:Y:S02]  /*1940*/  UTMALDG.3D [UR32], [UR26], desc[UR18] ;  /* 0x000012201a0075b4 */ /* 0x0003e40008011000 */
[----:B------:R1:W-:Y:S06]  /*1950*/  UTMALDG.3D [UR8], [UR20], desc[UR18] ;  /* 0x00001208140075b4 */ /* 0x0003ec0008011000 */
[----:B------:R-:W-:Y:S05]  /*1960*/  BRA.U UP0, `(.L_x_25) ;  /* 0xfffffffd00647547 */ /* 0x000fea000b83ffff */
.L_x_20:
[----:B-1----:R-:W-:Y:S01]  /*1970*/  ULEA UR8, UR6, UR4, 0x3 ;  /* 0x0000000406087291 */ /* 0x002fe2000f8e18ff */
[----:B------:R-:W-:Y:S01]  /*1980*/  SHF.L.U32 R2, R15, 0x1f, RZ ;  /* 0x0000001f0f027819 */ /* 0x000fe200000006ff */
[----:B------:R-:W-:Y:S01]  /*1990*/  @!P1 SYNCS.ARRIVE.TRANS64.A1T0 RZ, [UR4+0x78], RZ ;  /* 0x000078ffffff99a7 */ /* 0x000fe20008100004 */
[----:B------:R-:W-:-:S06]  /*19a0*/  UISETP.GT.AND UP0, UPT, UR15, UR14, UPT ;  /* 0x0000000e0f00728c */ /* 0x000fcc000bf04270 */
[----:B--2---:R1:W2:Y:S03]  /*19b0*/  SYNCS.PHASECHK.TRANS64.TRYWAIT P0, [UR8+0x20], R2 ;  /* 0x00002002ff0075a7 */ /* 0x0042a60008001108 */
[----:B------:R-:W-:Y:S05]  /*19c0*/  BRA.U !UP0, `(.L_x_26) ;  /* 0x0000000108a87547 */ /* 0x000fea000b800000 */
[----:B------:R-:W-:Y:S01]  /*19d0*/  UIADD3 UR21, UPT, UPT, UR7, UR24, URZ ;  /* 0x0000001807157290 */ /* 0x000fe2000fffe0ff */
[----:B------:R-:W-:-:S11]  /*19e0*/  UMOV UR25, UR6 ;  /* 0x0000000600197c82 */ /* 0x000fd60008000000 */
.L_x_31:
[----:B-1----:R-:W-:Y:S01]  /*19f0*/  ULEA UR17, UR25, UR4, 0x3 ;  /* 0x0000000419117291 */ /* 0x002fe2000f8e18ff */
[----:B--2---:R-:W-:Y:S01]  /*1a00*/  @!P5 MOV R3, 0x4000 ;  /* 0x000040000003d802 */ /* 0x004fe20000000f00 */
[----:B--2---:R-:W-:Y:S10]  /*1a10*/  @P0 BRA `(.L_x_27) ;  /* 0x00000000000c0947 */ /* 0x004ff40003800000 */
[----:B------:R-:W-:-:S04]  /*1a20*/  SHF.L.U32 R4, R15, 0x1f, RZ ;  /* 0x0000001f0f047819 */ /* 0x000fc800000006ff */
[----:B------:R-:W2:Y:S02]  /*1a30*/  SYNCS.PHASECHK.TRANS64.TRYWAIT P0, [UR17+0x20], R4 ;  /* 0x00002004ff0075a7 */ /* 0x000ea40008001111 */
[----:B--2---:R-:W-:Y:S05]  /*1a40*/  @!P0 BRA `(.L_x_28) ;  /* 0x0000005000f08947 */ /* 0x004fea0003800000 */
.L_x_27:
[----:B------:R2:W-:Y:S01]  /*1a50*/  @!P5 SYNCS.ARRIVE.TRANS64 RZ, [UR17], R3 ;  /* 0x00000003ffffd9a7 */ /* 0x0005e20008000011 */
[----:B------:R-:W-:Y:S04]  /*1a60*/  BSSY.RECONVERGENT B0, `(.L_x_29) ;  /* 0x0000003000007945 */ /* 0x000fe80003800200 */
[----:B------:R-:W-:Y:S05]  /*1a70*/  @P4 BRA `(.L_x_30) ;  /* 0x0000000000044947 */ /* 0x000fea0003800000 */
[----:B------:R-:W-:Y:S05]  /*1a80*/  BPT.TRAP 0x1 ;  /* 0x000000040000795c */ /* 0x000fea0000300000 */
.L_x_30:
[----:B------:R-:W-:Y:S05]  /*1a90*/  BSYNC.RECONVERGENT B0 ;  /* 0x0000000000007941 */ /* 0x000fea0003800200 */
.L_x_29:
        /* <DEDUP_REMOVED lines=20> */
[----:B------:R-:W-:Y:S01]  /*1be0*/  UIADD3 UR8, UPT, UPT, UR8, 0xb400, URZ ;  /* 0x0000b40008087890 */ /* 0x000fe2000fffe0ff */
[----:B------:R-:W-:Y:S01]  /*1bf0*/  UMOV UR9, UR17 ;  /* 0x0000001100097c82 */ /* 0x000fe20008000000 */
[----:B------:R-:W-:Y:S01]  /*1c00*/  UMOV UR10, UR18 ;  /* 0x00000012000a7c82 */ /* 0x000fe20008000000 */
[----:B------:R-:W-:Y:S01]  /*1c10*/  UIADD3 UR24, UPT, UPT, UR24, 0x1, URZ ;  /* 0x0000000118187890 */ /* 0x000fe2000fffe0ff */
[----:B------:R-:W-:-:S03]  /*1c20*/  UMOV UR25, UR6 ;  /* 0x0000000600197c82 */ /* 0x000fc60008000000 */
[----:B------:R1:W-:Y:S01]  /*1c30*/  UTMALDG.3D [UR16], [UR30], desc[UR26] ;  /* 0x00001a101e0075b4 */ /* 0x0003e20008011000 */
[----:B------:R-:W-:Y:S01]  /*1c40*/  UISETP.NE.AND UP0, UPT, UR24, UR21, UPT ;  /* 0x000000151800728c */ /* 0x000fe2000bf05270 */
[----:B------:R1:W-:Y:S08]  /*1c50*/  UTMALDG.3D [UR8], [UR28], desc[UR26] ;  /* 0x00001a081c0075b4 */ /* 0x0003f00008011000 */
[----:B------:R-:W-:Y:S05]  /*1c60*/  BRA.U UP0, `(.L_x_31) ;  /* 0xfffffffd00607547 */ /* 0x000fea000b83ffff */
.L_x_26:
[C---:B-1----:R-:W-:Y:S01]  /*1c70*/  LEA R2, R14.reuse, UR4, 0x3 ;  /* 0x000000040e027c11 */ /* 0x042fe2000f8e18ff */
[----:B------:R-:W-:Y:S01]  /*1c80*/  NOP ;  /* 0x0000000000007918 */ /* 0x000fe20000000000 */
[----:B--2---:R-:W-:Y:S02]  /*1c90*/  SHF.L.U32 R3, R13, 0x1f, RZ ;  /* 0x0000001f0d037819 */ /* 0x004fe400000006ff */
[----:B------:R-:W-:Y:S02]  /*1ca0*/  LEA R4, R14, UR4, 0x4 ;  /* 0x000000040e047c11 */ /* 0x000fe4000f8e20ff */
[----:B------:R-:W1:Y:S02]  /*1cb0*/  SYNCS.PHASECHK.TRANS64.TRYWAIT P0, [R2+URZ+0x80], R3 ;  /* 0x00008003020075a7 */ /* 0x000e6400080011ff */
[----:B-1----:R-:W-:Y:S05]  /*1cc0*/  @!P0 BRA `(.L_x_32) ;  /* 0x0000005000688947 */ /* 0x002fea0003800000 */
.L_x_118:
[----:B------:R-:W2:Y:S01]  /*1cd0*/  LDS.128 R4, [R4+0x110] ;  /* 0x0001100004047984 */ /* 0x000ea20000000c00 */
[----:B---3--:R-:W-:Y:S01]  /*1ce0*/  ISETP.GE.AND P0, PT, R26, 0x1, PT ;  /* 0x000000011a00780c */ /* 0x008fe20003f06270 */
[----:B-1----:R-:W-:Y:S01]  /*1cf0*/  VIADD R2, R2, 0x90 ;  /* 0x0000009002027836 */ /* 0x002fe20000000000 */
[----:B------:R-:W-:Y:S01]  /*1d00*/  @!PT LDS RZ, [RZ] ;  /* 0x00000000fffff984 */ /* 0x000fe20000000800 */
[----:B------:R-:W-:Y:S01]  /*1d10*/  @!PT LDS RZ, [RZ] ;  /* 0x00000000fffff984 */ /* 0x000fe20000000800 */
[----:B------:R-:W-:Y:S01]  /*1d20*/  @!PT LDS RZ, [RZ] ;  /* 0x00000000fffff984 */ /* 0x000fe20000000800 */
[----:B------:R-:W-:Y:S01]  /*1d30*/  @!PT LDS RZ, [RZ] ;  /* 0x00000000fffff984 */ /* 0x000fe20000000800 */
[----:B------:R1:W-:Y:S06]  /*1d40*/  MEMBAR.ALL.CTA ;  /* 0x0000000000007992 */ /* 0x0003ec0000008000 */
[----:B-1----:R-:W1:Y:S01]  /*1d50*/  FENCE.VIEW.ASYNC.S ;  /* 0x00000000000073c6 */ /* 0x002e620000000000 */
[----:B------:R-:W-:-:S04]  /*1d60*/  PRMT R2, RZ, 0x654, R2 ;  /* 0x00000654ff027816 */ /* 0x000fc80000000002 */
[----:B-1----:R1:W-:Y:S01]  /*1d70*/  SYNCS.ARRIVE.TRANS64.RED.A1T0 RZ, [R2+URZ], RZ ;  /* 0x000000ff02ff79a7 */ /* 0x0023e200081004ff */
[----:B--2---:R-:W-:-:S13]  /*1d80*/  LOP3.LUT P2, RZ, R6, 0x1, RZ, 0xc0, !PT ;  /* 0x0000000106ff7812 */ /* 0x004fda000784c0ff */
[----:B------:R-:W-:Y:S01]  /*1d90*/  @P2 SHF.R.U32.HI R3, RZ, 0x10, R5 ;  /* 0x00000010ff032819 */ /* 0x000fe20000011605 */
[----:B------:R-:W-:Y:S01]  /*1da0*/  VOTEU.ANY UP0, P2 ;  /* 0x0000000000ff7886 */ /* 0x000fe20001000100 */
[----:B------:R-:W-:Y:S02]  /*1db0*/  @P2 MOV R10, R4 ;  /* 0x00000004000a2202 */ /* 0x000fe40000000f00 */
[----:B------:R-:W-:Y:S02]  /*1dc0*/  @P2 R2UR.BROADCAST UR8, R3 ;  /* 0x00000000030822ca */ /* 0x000fe400008e0000 */
[----:B------:R-:W-:-:S11]  /*1dd0*/  @P2 LOP3.LUT R9, R5, 0xffff, RZ, 0xc0, !PT ;  /* 0x0000ffff05092812 */ /* 0x000fd600078ec0ff */
[----:B------:R-:W-:Y:S01]  /*1de0*/  @UP0 UMOV UR36, UR8 ;  /* 0x0000000800240c82 */ /* 0x000fe20008000000 */
[----:B-1----:R-:W-:Y:S05]  /*1df0*/  @!P0 BRA `(.L_x_33) ;  /* 0x0000000000b88947 */ /* 0x002fea0003800000 */
[----:B------:R-:W4:Y:S01]  /*1e00*/  LDC.64 R4, c[0x0][0xb18] ;  /* 0x0002c600ff047b82 */ /* 0x000f220000000a00 */
[----:B------:R-:W-:-:S07]  /*1e10*/  ISETP.NE.AND P3, PT, R26, 0x1, PT ;  /* 0x000000011a00780c */ /* 0x000fce0003f65270 */
[----:B------:R-:W1:Y:S08]  /*1e20*/  LDC.64 R6, c[0x0][0xb10] ;  /* 0x0002c400ff067b82 */ /* 0x000e700000000a00 */
[----:B------:R-:W2:Y:S08]  /*1e30*/  LDC R16, c[0x0][0xb20] ;  /* 0x0002c800ff107b82 */ /* 0x000eb00000000800 */
[----:B------:R-:W3:Y:S01]  /*1e40*/  LDC R17, c[0x0][0xb0c] ;  /* 0x0002c300ff117b82 */ /* 0x000ee20000000800 */
[----:B----4-:R-:W-:Y:S01]  /*1e50*/  IMAD.HI.U32 R19, R0, R5, RZ ;  /* 0x0000000500137227 */ /* 0x010fe200078e00ff */
[----:B------:R-:W-:-:S03]  /*1e60*/  ISETP.NE.AND P0, PT, R4, 0x1, PT ;  /* 0x000000010400780c */ /* 0x000fc60003f05270 */
[----:B------:R-:W-:-:S03]  /*1e70*/  IMAD.HI.U32 R5, R9, R5, RZ ;  /* 0x0000000509057227 */ /* 0x000fc600078e00ff */
[----:B------:R-:W4:Y:S01]  /*1e80*/  LDC.64 R2, c[0x0][0xb28] ;  /* 0x0002ca00ff027b82 */ /* 0x000f220000000a00 */
[----:B-1----:R-:W-:-:S04]  /*1e90*/  IMAD.HI.U32 R20, R8, R6, RZ ;  /* 0x0000000608147227 */ /* 0x002fc800078e00ff */
[----:B------:R-:W-:Y:S01]  /*1ea0*/  IMAD.HI.U32 R21, R10, R6, RZ ;  /* 0x000000060a157227 */ /* 0x000fe200078e00ff */
[----:B------:R-:W-:Y:S02]  /*1eb0*/  SHF.R.U32.HI R20, RZ, R7, R20 ;  /* 0x00000007ff147219 */ /* 0x000fe40000011614 */
[-C--:B--2---:R-:W-:Y:S02]  /*1ec0*/  SHF.R.U32.HI R19, RZ, R16.reuse, R19 ;  /* 0x00000010ff137219 */ /* 0x084fe40000011613 */
[----:B------:R-:W-:Y:S02]  /*1ed0*/  SHF.R.U32.HI R5, RZ, R16, R5 ;  /* 0x00000010ff057219 */ /* 0x000fe40000011605 */
[----:B------:R-:W-:Y:S02]  /*1ee0*/  SEL R19, R0, R19, !P0 ;  /* 0x0000001300137207 */ /* 0x000fe40004000000 */
[----:B------:R-:W-:Y:S02]  /*1ef0*/  SHF.R.U32.HI R21, RZ, R7, R21 ;  /* 0x00000007ff157219 */ /* 0x000fe40000011615 */
[----:B---3--:R-:W-:-:S02]  /*1f00*/  ISETP.NE.AND P1, PT, R17, 0x1, PT ;  /* 0x000000011100780c */ /* 0x008fc40003f25270 */
[----:B------:R-:W-:Y:S02]  /*1f10*/  SEL R5, R9, R5, !P0 ;  /* 0x0000000509057207 */ /* 0x000fe40004000000 */
[----:B------:R-:W-:Y:S02]  /*1f20*/  SEL R20, R8, R20, !P1 ;  /* 0x0000001408147207 */ /* 0x000fe40004800000 */
[----:B------:R-:W-:Y:S01]  /*1f30*/  SEL R21, R10, R21, !P1 ;  /* 0x000000150a157207 */ /* 0x000fe20004800000 */
[----:B----4-:R-:W-:-:S04]  /*1f40*/  IMAD.HI.U32 R18, R19, R2, RZ ;  /* 0x0000000213127227 */ /* 0x010fc800078e00ff */
        /* <DEDUP_REMOVED lines=10> */
[----:B------:R-:W-:-:S04]  /*1ff0*/  @!P0 IMAD.HI.U32 R7, R21, R2, RZ ;  /* 0x0000000215078227 */ /* 0x000fc800078e00ff */
[----:B------:R-:W-:Y:S01]  /*2000*/  IMAD.MOV R2, RZ, RZ, -R6 ;  /* 0x000000ffff027224 */ /* 0x000fe200078e0a06 */
[----:B------:R-:W-:Y:S02]  /*2010*/  @!P0 SHF.R.U32.HI R3, RZ, R3, R7 ;  /* 0x00000003ff038219 */ /* 0x000fe40000011607 */
[----:B------:R-:W-:Y:S01]  /*2020*/  IADD3 R7, PT, PT, -R5, RZ, RZ ;  /* 0x000000ff05077210 */ /* 0x000fe20007ffe1ff */
[----:B------:R-:W-:Y:S01]  /*2030*/  IMAD R2, R26, R2, R5 ;  /* 0x000000021a027224 */ /* 0x000fe200078e0205 */
        /* <DEDUP_REMOVED lines=10> */
.L_x_33:
[----:B------:R-:W1:Y:S02]  /*20e0*/  LDCU UR8, c[0x0][0xb30] ;  /* 0x00016600ff0877ac */ /* 0x000e640008000800 */
[----:B-1----:R-:W-:-:S09]  /*20f0*/  UISETP.NE.AND UP0, UPT, UR8, 0x1, UPT ;  /* 0x000000010800788c */ /* 0x002fd2000bf05270 */
[----:B------:R-:W-:Y:S05]  /*2100*/  BRA.U UP0, `(.L_x_34) ;  /* 0x0000000100407547 */ /* 0x000fea000b800000 */
[----:B------:R-:W1:Y:S08]  /*2110*/  LDC.64 R4, c[0x0][0xb10] ;  /* 0x0002c400ff047b82 */ /* 0x000e700000000a00 */
[----:B------:R-:W2:Y:S08]  /*2120*/  LDC.64 R2, c[0x0][0xb18] ;  /* 0x0002c600ff027b82 */ /* 0x000eb00000000a00 */
[----:B------:R-:W3:Y:S08]  /*2130*/  LDC R6, c[0x0][0xb20] ;  /* 0x0002c800ff067b82 */ /* 0x000ef00000000800 */
[----:B------:R-:W4:Y:S01]  /*2140*/  LDC R7, c[0x0][0xb0c] ;  /* 0x0002c300ff077b82 */ /* 0x000f220000000800 */
[----:B-1----:R-:W-:-:S05]  /*2150*/  IMAD.HI.U32 R4, R10, R4, RZ ;  /* 0x000000040a047227 */ /* 0x002fca00078e00ff */
[----:B------:R-:W-:Y:S01]  /*2160*/  SHF.R.U32.HI R4, RZ, R5, R4 ;  /* 0x00000005ff047219 */ /* 0x000fe20000011604 */
[----:B--2---:R-:W-:Y:S01]  /*2170*/  IMAD.HI.U32 R3, R9, R3, RZ ;  /* 0x0000000309037227 */ /* 0x004fe200078e00ff */
[----:B------:R-:W-:-:S04]  /*2180*/  ISETP.NE.AND P0, PT, R2, 0x1, PT ;  /* 0x000000010200780c */ /* 0x000fc80003f05270 */
[----:B---3--:R-:W-:-:S04]  /*2190*/  SHF.R.U32.HI R3, RZ, R6, R3 ;  /* 0x00000006ff037219 */ /* 0x008fc80000011603 */
[----:B------:R-:W-:Y:S02]  /*21a0*/  SEL R3, R9, R3, !P0 ;  /* 0x0000000309037207 */ /* 0x000fe40004000000 */
[----:B----4-:R-:W-:-:S04]  /*21b0*/  ISETP.NE.AND P1, PT, R7, 0x1, PT ;  /* 0x000000010700780c */ /* 0x010fc80003f25270 */
[----:B------:R-:W-:-:S05]  /*21c0*/  SEL R4, R10, R4, !P1 ;  /* 0x000000040a047207 */ /* 0x000fca0004800000 */
[----:B------:R-:W-:Y:S02]  /*21d0*/  IMAD.IADD R5, R3, 0x1, -R4 ;  /* 0x0000000103057824 */ /* 0x000fe400078e0a04 */
[----:B------:R-:W-:Y:S02]  /*21e0*/  IMAD.IADD R3, R4, 0x1, -R3 ;  /* 0x0000000104037824 */ /* 0x000fe400078e0a03 */
[----:B------:R-:W-:Y:S02]  /*21f0*/  IMAD R10, R5, R7, R10 ;  /* 0x00000007050a7224 */ /* 0x000fe400078e020a */
[----:B------:R-:W-:-:S07]  /*2200*/  IMAD R9, R3, R2, R9 ;  /* 0x0000000203097224 */ /* 0x000fce00078e0209 */
.L_x_34:
[----:B------:R-:W-:Y:S01]  /*2210*/  VIADD R14, R14, 0x1 ;  /* 0x000000010e0e7836 */ /* 0x000fe20000000000 */
[----:B------:R-:W-:Y:S01]  /*2220*/  PLOP3.LUT P1, PT, PT, PT, PT, 0x80, 0x8 ;  /* 0x000000000008781c */ /* 0x000fe20003f2f070 */
[----:B------:R-:W-:Y:S02]  /*2230*/  IMAD.IADD R21, R10, 0x1, R59 ;  /* 0x000000010a157824 */ /* 0x000fe400078e023b */
[----:B------:R-:W-:Y:S01]  /*2240*/  IMAD.IADD R20, R9, 0x1, R58 ;  /* 0x0000000109147824 */ /* 0x000fe200078e023a */
[----:B------:R-:W-:-:S04]  /*2250*/  ISETP.NE.AND P0, PT, R14, 0x2, PT ;  /* 0x000000020e00780c */ /* 0x000fc80003f05270 */
[----:B------:R-:W-:Y:S02]  /*2260*/  SEL R2, RZ, 0x1, P0 ;  /* 0x00000001ff027807 */ /* 0x000fe40000000000 */
[----:B------:R-:W-:Y:S02]  /*2270*/  SEL R14, R14, RZ, P0 ;  /* 0x000000ff0e0e7207 */ /* 0x000fe40000000000 */
[----:B------:R-:W-:Y:S01]  /*2280*/  LOP3.LUT R13, R13, R2, RZ, 0x3c, !PT ;  /* 0x000000020d0d7212 */ /* 0x000fe200078e3cff */
[----:B------:R-:W-:Y:S06]  /*2290*/  @P2 BRA `(.L_x_35) ;  /* 0xfffffff000a02947 */ /* 0x000fec000383ffff */
[----:B------:R-:W-:Y:S01]  /*22a0*/  UIADD3 UR4, UPT, UPT, UR4, 0x20, URZ ;  /* 0x0000002004047890 */ /* 0x000fe2000fffe0ff */
[----:B------:R-:W-:-:S03]  /*22b0*/  SHF.L.U32 R2, R15, 0x1f, RZ ;  /* 0x0000001f0f027819 */ /* 0x000fc600000006ff */
[----:B------:R-:W-:-:S09]  /*22c0*/  ULEA UR5, UR6, UR4, 0x3 ;  /* 0x0000000406057291 */ /* 0x000fd2000f8e18ff */
[----:B------:R-:W1:Y:S02]  /*22d0*/  SYNCS.PHASECHK.TRANS64.TRYWAIT P0, [UR5], R2 ;  /* 0x00000002ff0075a7 */ /* 0x000e640008001105 */
[----:B-1----:R-:W-:Y:S05]  /*22e0*/  @!P0 BRA `(.L_x_36) ;  /* 0x0000004800f48947 */ /* 0x002fea0003800000 */
.L_x_120:
[----:B------:R-:W-:-:S04]  /*22f0*/  UIADD3 UR6, UPT, UPT, UR6, 0x1, URZ ;  /* 0x0000000106067890 */ /* 0x000fc8000fffe0ff */
[----:B------:R-:W-:-:S04]  /*2300*/  UISETP.NE.AND UP0, UPT, UR6, 0x4, UPT ;  /* 0x000000040600788c */ /* 0x000fc8000bf05270 */
[----:B------:R-:W-:Y:S02]  /*2310*/  USEL UR7, URZ, 0x1, UP0 ;  /* 0x00000001ff077887 */ /* 0x000fe40008000000 */
[----:B------:R-:W-:-:S04]  /*2320*/  USEL UR6, UR6, URZ, UP0 ;  /* 0x000000ff06067287 */ /* 0x000fc80008000000 */
[----:B------:R-:W-:Y:S01]  /*2330*/  ULEA UR5, UR6, UR4, 0x3 ;  /* 0x0000000406057291 */ /* 0x000fe2000f8e18ff */
[----:B-1----:R-:W-:-:S04]  /*2340*/  LOP3.LUT R2, R15, UR7, RZ, 0x3c, !PT ;  /* 0x000000070f027c12 */ /* 0x002fc8000f8e3cff */
[----:B------:R-:W-:-:S04]  /*2350*/  SHF.L.U32 R3, R2, 0x1f, RZ ;  /* 0x0000001f02037819 */ /* 0x000fc800000006ff */
[----:B------:R-:W1:Y:S02]  /*2360*/  SYNCS.PHASECHK.TRANS64.TRYWAIT P0, [UR5], R3 ;  /* 0x00000003ff0075a7 */ /* 0x000e640008001105 */
[----:B-1----:R-:W-:Y:S05]  /*2370*/  @!P0 BRA `(.L_x_37) ;  /* 0x0000004800e88947 */ /* 0x002fea0003800000 */
.L_x_122:
[----:B------:R-:W-:-:S04]  /*2380*/  UIADD3 UR6, UPT, UPT, UR6, 0x1, URZ ;  /* 0x0000000106067890 */ /* 0x000fc8000fffe0ff */
[----:B------:R-:W-:-:S04]  /*2390*/  UISETP.NE.AND UP0, UPT, UR6, 0x4, UPT ;  /* 0x000000040600788c */ /* 0x000fc8000bf05270 */
[----:B------:R-:W-:Y:S02]  /*23a0*/  USEL UR7, URZ, 0x1, UP0 ;  /* 0x00000001ff077887 */ /* 0x000fe40008000000 */
[----:B------:R-:W-:-:S04]  /*23b0*/  USEL UR6, UR6, URZ, UP0 ;  /* 0x000000ff06067287 */ /* 0x000fc80008000000 */
[----:B------:R-:W-:Y:S01]  /*23c0*/  ULEA UR5, UR6, UR4, 0x3 ;  /* 0x0000000406057291 */ /* 0x000fe2000f8e18ff */
[----:B------:R-:W-:-:S04]  /*23d0*/  LOP3.LUT R2, R2, UR7, RZ, 0x3c, !PT ;  /* 0x0000000702027c12 */ /* 0x000fc8000f8e3cff */
[----:B-1----:R-:W-:-:S04]  /*23e0*/  SHF.L.U32 R3, R2, 0x1f, RZ ;  /* 0x0000001f02037819 */ /* 0x002fc800000006ff */
[----:B------:R-:W1:Y:S02]  /*23f0*/  SYNCS.PHASECHK.TRANS64.TRYWAIT P0, [UR5], R3 ;  /* 0x00000003ff0075a7 */ /* 0x000e640008001105 */
[----:B-1----:R-:W-:Y:S05]  /*2400*/  @!P0 BRA `(.L_x_38) ;  /* 0x0000004800dc8947 */ /* 0x002fea0003800000 */
.L_x_124:
[----:B------:R-:W-:-:S04]  /*2410*/  UIADD3 UR6, UPT, UPT, UR6, 0x1, URZ ;  /* 0x0000000106067890 */ /* 0x000fc8000fffe0ff */
[----:B------:R-:W-:-:S04]  /*2420*/  UISETP.NE.AND UP0, UPT, UR6, 0x4, UPT ;  /* 0x000000040600788c */ /* 0x000fc8000bf05270 */
[----:B------:R-:W-:Y:S02]  /*2430*/  USEL UR5, URZ, 0x1, UP0 ;  /* 0x00000001ff057887 */ /* 0x000fe40008000000 */
[----:B------:R-:W-:-:S04]  /*2440*/  USEL UR6, UR6, URZ, UP0 ;  /* 0x000000ff06067287 */ /* 0x000fc80008000000 */
[----:B------:R-:W-:Y:S01]  /*2450*/  ULEA UR6, UR6, UR4, 0x3 ;  /* 0x0000000406067291 */ /* 0x000fe2000f8e18ff */
[----:B------:R-:W-:-:S04]  /*2460*/  LOP3.LUT R2, R2, UR5, RZ, 0x3c, !PT ;  /* 0x0000000502027c12 */ /* 0x000fc8000f8e3cff */
[----:B------:R-:W-:Y:S01]  /*2470*/  SHF.L.U32 R2, R2, 0x1f, RZ ;  /* 0x0000001f02027819 */ /* 0x000fe200000006ff */
[----:B-1--4-:R-:W-:-:S07]  /*2480*/  IMAD.U32 R0, RZ, RZ, UR6 ;  /* 0x00000006ff007e24 */ /* 0x012fce000f8e00ff */
.L_x_39:
[----:B-1----:R1:W2:Y:S02]  /*2490*/  SYNCS.PHASECHK.TRANS64.TRYWAIT P0, [R0+URZ], R2 ;  /* 0x00000002000075a7 */ /* 0x0022a400080011ff */
[----:B--2---:R-:W-:Y:S05]  /*24a0*/  @!P0 NANOSLEEP.SYNCS 0x989680 ;  /* 0x009896800000895d */ /* 0x004fea0003900000 */
[----:B------:R-:W2:Y:S02]  /*24b0*/  @!P0 SYNCS.PHASECHK.TRANS64 P0, [R0+URZ], R2 ;  /* 0x00000002000085a7 */ /* 0x000ea400080010ff */
[----:B--2---:R-:W-:Y:S05]  /*24c0*/  @P0 EXIT ;  /* 0x000000000000094d */ /* 0x004fea0003800000 */
[----:B------:R-:W-:Y:S05]  /*24d0*/  BRA `(.L_x_39) ;  /* 0xfffffffc00ec7947 */ /* 0x000fea000383ffff */
.L_x_17:
[----:B------:R-:W-:-:S04]  /*24e0*/  UISETP.NE.AND UP1, UPT, UR37, URZ, UPT ;  /* 0x000000ff2500728c */ /* 0x000fc8000bf25270 */
[----:B------:R-:W-:-:S09]  /*24f0*/  UISETP.NE.OR UP1, UPT, UR8, 0x1, UP1 ;  /* 0x000000010800788c */ /* 0x000fd20008f25670 */
[----:B------:R-:W-:Y:S05]  /*2500*/  BRA.U UP1, `(.L_x_40) ;  /* 0x0000000501487547 */ /* 0x000fea000b800000 */
[----:B------:R-:W-:Y:S01]  /*2510*/  ISETP.NE.AND P2, PT, R2, RZ, PT ;  /* 0x000000ff0200720c */ /* 0x000fe20003f45270 */
[----:B------:R-:W-:Y:S01]  /*2520*/  IMAD.MOV.U32 R12, RZ, RZ, 0x1 ;  /* 0x00000001ff0c7424 */ /* 0x000fe200078e00ff */
[----:B------:R-:W-:Y:S02]  /*2530*/  CS2R R10, SRZ ;  /* 0x00000000000a7805 */ /* 0x000fe4000001ff00 */
[----:B------:R-:W-:Y:S01]  /*2540*/  CS2R R8, SRZ ;  /* 0x0000000000087805 */ /* 0x000fe2000001ff00 */
[----:B------:R-:W-:Y:S01]  /*2550*/  UMOV UR4, 0x400 ;  /* 0x0000040000047882 */ /* 0x000fe20000000000 */
[----:B------:R-:W-:Y:S01]  /*2560*/  UMOV UR6, URZ ;  /* 0x000000ff00067c82 */ /* 0x000fe20008000000 */
[----:B------:R-:W-:-:S12]  /*2570*/  ULEA UR37, UR37, UR4, 0x18 ;  /* 0x0000000425257291 */ /* 0x000fd8000f8ec0ff */
.L_x_44:
[----:B------:R-:W-:Y:S02]  /*2580*/  LEA R0, R8, UR37, 0x3 ;  /* 0x0000002508007c11 */ /* 0x000fe4000f8e18ff */
[----:B------:R-:W-:-:S03]  /*2590*/  SHF.L.U32 R4, R9, 0x1f, RZ ;  /* 0x0000001f09047819 */ /* 0x000fc600000006ff */
[----:B------:R-:W-:Y:S01]  /*25a0*/  VIADD R5, R0, 0xf0 ;  /* 0x000000f000057836 */ /* 0x000fe20000000000 */
[----:B------:R-:W1:Y:S02]  /*25b0*/  SYNCS.PHASECHK.TRANS64.TRYWAIT P0, [R0+URZ+0xe0], R4 ;  /* 0x0000e004000075a7 */ /* 0x000e6400080011ff */
[----:B-1----:R-:W-:Y:S05]  /*25c0*/  @!P0 BRA `(.L_x_41) ;  /* 0x0000004800848947 */ /* 0x002fea0003800000 */
.L_x_125:
[----:B------:R-:W-:Y:S01]  /*25d0*/  ULEA UR5, UR6, UR37, 0x3 ;  /* 0x0000002506057291 */ /* 0x000fe2000f8e18ff */
[----:B-1----:R-:W-:Y:S01]  /*25e0*/  PRMT R0, RZ, 0x654, R5 ;  /* 0x00000654ff007816 */ /* 0x002fe20000000005 */
[----:B------:R-:W-:Y:S01]  /*25f0*/  @!P2 IMAD.MOV.U32 R4, RZ, RZ, 0x10 ;  /* 0x00000010ff04a424 */ /* 0x000fe200078e00ff */
[----:B------:R-:W-:Y:S01]  /*2600*/  SHF.L.U32 R5, R12, 0x1f, RZ ;  /* 0x0000001f0c057819 */ /* 0x000fe200000006ff */
[----:B------:R-:W-:Y:S01]  /*2610*/  UIADD3 UR4, UPT, UPT, UR5, 0x80, URZ ;  /* 0x0000008005047890 */ /* 0x000fe2000fffe0ff */
[----:B------:R1:W-:Y:S05]  /*2620*/  SYNCS.ARRIVE.TRANS64.RED.A1T0 RZ, [R0+URZ], RZ ;  /* 0x000000ff00ff79a7 */ /* 0x0003ea00081004ff */
[----:B------:R-:W-:Y:S01]  /*2630*/  IMAD.U32 R6, RZ, RZ, UR4 ;  /* 0x00000004ff067e24 */ /* 0x000fe2000f8e00ff */
[----:B------:R-:W2:Y:S04]  /*2640*/  SYNCS.PHASECHK.TRANS64.TRYWAIT P0, [UR5+0x90], R5 ;  /* 0x00009005ff0075a7 */ /* 0x000ea80008001105 */
[----:B------:R-:W-:Y:S01]  /*2650*/  PRMT R6, R2, 0x654, R6 ;  /* 0x0000065402067816 */ /* 0x000fe20000000006 */
[----:B-12---:R-:W-:Y:S06]  /*2660*/  @!P0 BRA `(.L_x_42) ;  /* 0x0000004800708947 */ /* 0x006fec0003800000 */
.L_x_127:
[----:B------:R-:W-:Y:S01]  /*2670*/  ULEA UR4, UR6, UR37, 0x4 ;  /* 0x0000002506047291 */ /* 0x000fe2000f8e20ff */
[----:B------:R-:W-:Y:S01]  /*2680*/  SEL R3, R6, R3, !P2 ;  /* 0x0000000306037207 */ /* 0x000fe20005000000 */
[----:B------:R-:W-:Y:S01]  /*2690*/  UIADD3 UR5, UPT, UPT, UR5, 0x80, URZ ;  /* 0x0000008005057890 */ /* 0x000fe2000fffe0ff */
[----:B-1----:R-:W-:Y:S01]  /*26a0*/  LEA R0, R11, UR37, 0x3 ;  /* 0x000000250b007c11 */ /* 0x002fe2000f8e18ff */
[----:B------:R-:W-:Y:S01]  /*26b0*/  UIADD3 UR4, UPT, UPT, UR4, 0x110, URZ ;  /* 0x0000011004047890 */ /* 0x000fe2000fffe0ff */
[----:B------:R1:W-:Y:S01]  /*26c0*/  @!P2 SYNCS.ARRIVE.TRANS64.RED RZ, [R3+URZ], R4 ;  /* 0x0000000403ffa9a7 */ /* 0x0003e200080004ff */
[----:B------:R-:W-:Y:S01]  /*26d0*/  UIADD3 UR6, UPT, UPT, UR6, 0x1, URZ ;  /* 0x0000000106067890 */ /* 0x000fe2000fffe0ff */
[----:B------:R-:W-:-:S03]  /*26e0*/  VIADD R8, R8, 0x1 ;  /* 0x0000000108087836 */ /* 0x000fc60000000000 */
[----:B------:R-:W-:Y:S02]  /*26f0*/  UISETP.NE.AND UP0, UPT, UR6, 0x2, UPT ;  /* 0x000000020600788c */ /* 0x000fe4000bf05270 */
[----:B------:R-:W-:Y:S01]  /*2700*/  ISETP.NE.AND P0, PT, R8, 0x2, PT ;  /* 0x000000020800780c */ /* 0x000fe20003f05270 */
[----:B------:R-:W-:Y:S06]  /*2710*/  UGETNEXTWORKID.BROADCAST [UR4], [UR5] ;  /* 0x00000000040073ca */ /* 0x000fec0008000100 */
[----:B------:R-:W-:Y:S02]  /*2720*/  USEL UR4, URZ, 0x1, UP0 ;  /* 0x00000001ff047887 */ /* 0x000fe40008000000 */
[----:B------:R-:W-:-:S04]  /*2730*/  USEL UR6, UR6, URZ, UP0 ;  /* 0x000000ff06067287 */ /* 0x000fc80008000000 */
[----:B------:R-:W-:Y:S02]  /*2740*/  LOP3.LUT R12, R12, UR4, RZ, 0x3c, !PT ;  /* 0x000000040c0c7c12 */ /* 0x000fe4000f8e3cff */
[----:B-1----:R-:W-:-:S04]  /*2750*/  SHF.L.U32 R4, R10, 0x1f, RZ ;  /* 0x0000001f0a047819 */ /* 0x002fc800000006ff */
[----:B------:R-:W1:Y:S02]  /*2760*/  SYNCS.PHASECHK.TRANS64.TRYWAIT P1, [R0+URZ+0x80], R4 ;  /* 0x00008004000075a7 */ /* 0x000e6400080211ff */
[----:B-1----:R-:W-:Y:S05]  /*2770*/  @!P1 BRA `(.L_x_43) ;  /* 0x0000004800449947 */ /* 0x002fea0003800000 */
.L_x_128:
[C---:B-1----:R-:W-:Y:S01]  /*2780*/  LEA R4, R11.reuse, UR37, 0x4 ;  /* 0x000000250b047c11 */ /* 0x042fe2000f8e20ff */
[----:B------:R-:W-:Y:S01]  /*2790*/  VIADD R0, R0, 0x90 ;  /* 0x0000009000007836 */ /* 0x000fe20000000000 */
[----:B------:R-:W-:Y:S01]  /*27a0*/  SEL R8, R8, RZ, P0 ;  /* 0x000000ff08087207 */ /* 0x000fe20000000000 */
[----:B------:R-:W-:-:S03]  /*27b0*/  VIADD R11, R11, 0x1 ;  /* 0x000000010b0b7836 */ /* 0x000fc60000000000 */
[----:B------:R-:W1:Y:S01]  /*27c0*/  LDS.128 R4, [R4+0x110] ;  /* 0x0001100004047984 */ /* 0x000e620000000c00 */
[----:B------:R-:W-:Y:S02]  /*27d0*/  PRMT R0, RZ, 0x654, R0 ;  /* 0x00000654ff007816 */ /* 0x000fe40000000000 */
[C---:B------:R-:W-:Y:S01]  /*27e0*/  ISETP.NE.AND P1, PT, R11.reuse, 0x2, PT ;  /* 0x000000020b00780c */ /* 0x040fe20003f25270 */
[----:B------:R-:W-:Y:S01]  /*27f0*/  @!PT LDS RZ, [RZ] ;  /* 0x00000000fffff984 */ /* 0x000fe20000000800 */
[----:B------:R-:W-:Y:S01]  /*2800*/  @!PT LDS RZ, [RZ] ;  /* 0x00000000fffff984 */ /* 0x000fe20000000800 */
[----:B------:R-:W-:Y:S01]  /*2810*/  @!PT LDS RZ, [RZ] ;  /* 0x00000000fffff984 */ /* 0x000fe20000000800 */
[----:B------:R-:W-:Y:S01]  /*2820*/  @!PT LDS RZ, [RZ] ;  /* 0x00000000fffff984 */ /* 0x000fe20000000800 */
[----:B------:R2:W-:Y:S06]  /*2830*/  MEMBAR.ALL.CTA ;  /* 0x0000000000007992 */ /* 0x0005ec0000008000 */
[----:B--2---:R-:W2:Y:S01]  /*2840*/  FENCE.VIEW.ASYNC.S ;  /* 0x00000000000073c6 */ /* 0x004ea20000000000 */
[----:B------:R-:W-:Y:S01]  /*2850*/  SEL R11, R11, RZ, P1 ;  /* 0x000000ff0b0b7207 */ /* 0x000fe20000800000 */
[----:B--2---:R2:W-:Y:S01]  /*2860*/  SYNCS.ARRIVE.TRANS64.RED.A1T0 RZ, [R0+URZ], RZ ;  /* 0x000000ff00ff79a7 */ /* 0x0045e200081004ff */
[----:B-1----:R-:W-:-:S02]  /*2870*/  LOP3.LUT P3, RZ, R6, 0x1, RZ, 0xc0, !PT ;  /* 0x0000000106ff7812 */ /* 0x002fc4000786c0ff */
[----:B------:R-:W-:-:S04]  /*2880*/  SEL R4, RZ, 0x1, P1 ;  /* 0x00000001ff047807 */ /* 0x000fc80000800000 */
[----:B------:R-:W-:Y:S02]  /*2890*/  LOP3.LUT R10, R10, R4, RZ, 0x3c, !PT ;  /* 0x000000040a0a7212 */ /* 0x000fe400078e3cff */
[----:B--2---:R-:W-:-:S04]  /*28a0*/  SEL R0, RZ, 0x1, P0 ;  /* 0x00000001ff007807 */ /* 0x004fc80000000000 */
[----:B------:R-:W-:Y:S01]  /*28b0*/  LOP3.LUT R9, R9, R0, RZ, 0x3c, !PT ;  /* 0x0000000009097212 */ /* 0x000fe200078e3cff */
[----:B------:R-:W-:Y:S06]  /*28c0*/  @P3 BRA `(.L_x_44) ;  /* 0xfffffffc002c3947 */ /* 0x000fec000383ffff */
[----:B------:R-:W-:Y:S01]  /*28d0*/  ULEA UR5, UR6, UR37, 0x3 ;  /* 0x0000002506057291 */ /* 0x000fe2000f8e18ff */
[----:B------:R-:W-:-:S08]  /*28e0*/  SHF.L.U32 R2, R12, 0x1f, RZ ;  /* 0x0000001f0c027819 */ /* 0x000fd000000006ff */
[----:B------:R-:W1:Y:S02]  /*28f0*/  SYNCS.PHASECHK.TRANS64 P0, [UR5+0x90], R2 ;  /* 0x00009002ff0075a7 */ /* 0x000e640008001005 */
[----:B-1----:R-:W-:Y:S05]  /*2900*/  @P0 BRA `(.L_x_45) ;  /* 0x0000000000080947 */ /* 0x002fea0003800000 */
[----:B------:R-:W1:Y:S02]  /*2910*/  SYNCS.PHASECHK.TRANS64.TRYWAIT P0, [UR5+0x90], R2 ;  /* 0x00009002ff0075a7 */ /* 0x000e640008001105 */
[----:B-1----:R-:W-:Y:S05]  /*2920*/  @!P0 BRA `(.L_x_46) ;  /* 0x0000004400ec8947 */ /* 0x002fea0003800000 */
.L_x_45:
[----:B------:R-:W-:-:S04]  /*2930*/  UIADD3 UR4, UPT, UPT, UR6, 0x1, URZ ;  /* 0x0000000106047890 */ /* 0x000fc8000fffe0ff */
[----:B------:R-:W-:-:S04]  /*2940*/  UISETP.NE.AND UP0, UPT, UR4, 0x2, UPT ;  /* 0x000000020400788c */ /* 0x000fc8000bf05270 */
[----:B------:R-:W-:Y:S02]  /*2950*/  USEL UR7, URZ, 0x1, UP0 ;  /* 0x00000001ff077887 */ /* 0x000fe40008000000 */
[----:B------:R-:W-:-:S04]  /*2960*/  USEL UR4, UR4, URZ, UP0 ;  /* 0x000000ff04047287 */ /* 0x000fc80008000000 */
[----:B------:R-:W-:Y:S01]  /*2970*/  ULEA UR4, UR4, UR37, 0x3 ;  /* 0x0000002504047291 */ /* 0x000fe2000f8e18ff */
[----:B-1----:R-:W-:-:S04]  /*2980*/  LOP3.LUT R2, R12, UR7, RZ, 0x3c, !PT ;  /* 0x000000070c027c12 */ /* 0x002fc8000f8e3cff */
[----:B------:R-:W-:-:S04]  /*2990*/  SHF.L.U32 R0, R2, 0x1f, RZ ;  /* 0x0000001f02007819 */ /* 0x000fc800000006ff */
[----:B------:R-:W1:Y:S02]  /*29a0*/  SYNCS.PHASECHK.TRANS64 P0, [UR4+0x90], R0 ;  /* 0x00009000ff0075a7 */ /* 0x000e640008001004 */
[----:B-1----:R-:W-:Y:S05]  /*29b0*/  @P0 EXIT ;  /* 0x000000000000094d */ /* 0x002fea0003800000 */
[----:B------:R-:W-:Y:S02]  /*29c0*/  SHF.L.U32 R2, R2, 0x1f, RZ ;  /* 0x0000001f02027819 */ /* 0x000fe400000006ff */
[----:B------:R-:W-:-:S07]  /*29d0*/  MOV R0, UR4 ;  /* 0x0000000400007c02 */ /* 0x000fce0008000f00 */
.L_x_47:
[----:B-1----:R1:W2:Y:S02]  /*29e0*/  SYNCS.PHASECHK.TRANS64.TRYWAIT P0, [R0+URZ+0x90], R2 ;  /* 0x00009002000075a7 */ /* 0x0022a400080011ff */
[----:B--2---:R-:W-:Y:S05]  /*29f0*/  @!P0 NANOSLEEP.SYNCS 0x989680 ;  /* 0x009896800000895d */ /* 0x004fea0003900000 */
[----:B------:R-:W2:Y:S02]  /*2a00*/  @!P0 SYNCS.PHASECHK.TRANS64 P0, [R0+URZ+0x90], R2 ;  /* 0x00009002000085a7 */ /* 0x000ea400080010ff */
[----:B--2---:R-:W-:Y:S05]  /*2a10*/  @P0 EXIT ;  /* 0x000000000000094d */ /* 0x004fea0003800000 */
[----:B------:R-:W-:Y:S05]  /*2a20*/  BRA `(.L_x_47) ;  /* 0xfffffffc00ec7947 */ /* 0x000fea000383ffff */
.L_x_40:
[----:B------:R-:W-:-:S09]  /*2a30*/  UISETP.NE.AND UP1, UPT, UR8, URZ, UPT ;  /* 0x000000ff0800728c */ /* 0x000fd2000bf25270 */
[----:B------:R-:W-:Y:S05]  /*2a40*/  BRA.U UP1, `(.L_x_48) ;  /* 0x0000000d01cc7547 */ /* 0x000fea000b800000 */
[----:B------:R-:W-:Y:S01]  /*2a50*/  UMOV UR4, 0x40 ;  /* 0x0000004000047882 */ /* 0x000fe20000000000 */
[----:B------:R-:W-:Y:S01]  /*2a60*/  NOP ;  /* 0x0000000000007918 */ /* 0x000fe20000000000 */
[----:B------:R-:W-:Y:S01]  /*2a70*/  ULEA UR4, UR37, UR4, 0x18 ;  /* 0x0000000425047291 */ /* 0x000fe2000f8ec0ff */
[----:B------:R-:W-:Y:S02]  /*2a80*/  UMOV UR5, 0x400 ;  /* 0x0000040000057882 */ /* 0x000fe40000000000 */
[----:B------:R-:W-:-:S06]  /*2a90*/  ULEA UR37, UR37, UR5, 0x18 ;  /* 0x0000000525257291 */ /* 0x000fcc000f8ec0ff */
[----:B------:R-:W1:Y:S02]  /*2aa0*/  LDS.U8 R0, [UR4+0x1c] ;  /* 0x00001c04ff007984 */ /* 0x000e640008000000 */
[----:B-1----:R-:W-:-:S13]  /*2ab0*/  ISETP.NE.AND P0, PT, R0, RZ, PT ;  /* 0x000000ff0000720c */ /* 0x002fda0003f05270 */
[----:B------:R-:W-:Y:S05]  /*2ac0*/  @P0 BRA `(.L_x_49) ;  /* 0x0000000000580947 */ /* 0x000fea0003800000 */
[----:B------:R-:W-:-:S13]  /*2ad0*/  ELECT P0, URZ, PT ;  /* 0x0000000000ff782f */ /* 0x000fda0003800000 */
[----:B------:R-:W-:Y:S05]  /*2ae0*/  @!P0 BRA `(.L_x_50) ;  /* 0x0000000000608947 */ /* 0x000fea0003800000 */
[----:B------:R-:W-:Y:S01]  /*2af0*/  UMOV UR5, 0x10 ;  /* 0x0000001000057882 */ /* 0x000fe20000000000 */
[----:B------:R-:W-:Y:S01]  /*2b00*/  HFMA2 R0, -RZ, RZ, 0, 5.9604644775390625e-08 ;  /* 0x00000001ff007431 */ /* 0x000fe200000001ff */
[----:B------:R-:W-:-:S03]  /*2b10*/  MOV R2, 0xffff ;  /* 0x0000ffff00027802 */ /* 0x000fc60000000f00 */
[----:B------:R-:W-:Y:S04]  /*2b20*/  DEPBAR.LE SB1, 0x36 ;  /* 0x00009d800000791a */ /* 0x000fe80000000000 */
[----:B------:R-:W1:Y:S02]  /*2b30*/  UTCATOMSWS.FIND_AND_SET.ALIGN UP0, UR5, UR5 ;  /* 0x00000005000575e3 */ /* 0x000e640008000800 */
[----:B-1----:R-:W-:Y:S01]  /*2b40*/  MOV R3, UR5 ;  /* 0x0000000500037c02 */ /* 0x002fe20008000f00 */
[----:B------:R-:W-:Y:S06]  /*2b50*/  BRA.U UP0, `(.L_x_51) ;  /* 0x0000000100187547 */ /* 0x000fec000b800000 */
.L_x_52:
[----:B------:R-:W-:Y:S05]  /*2b60*/  NANOSLEEP 0x64 ;  /* 0x000000640000795d */ /* 0x000fea0003800000 */
[----:B------:R-:W-:-:S05]  /*2b70*/  UMOV UR5, 0x10 ;  /* 0x0000001000057882 */ /* 0x000fca0000000000 */
[----:B------:R-:W-:Y:S04]  /*2b80*/  DEPBAR.LE SB1, 0x36 ;  /* 0x00009d800000791a */ /* 0x000fe80000000000 */
[----:B------:R-:W1:Y:S02]  /*2b90*/  UTCATOMSWS.FIND_AND_SET.ALIGN UP0, UR5, UR5 ;  /* 0x00000005000575e3 */ /* 0x000e640008000800 */
[----:B-1----:R-:W-:Y:S01]  /*2ba0*/  MOV R3, UR5 ;  /* 0x0000000500037c02 */ /* 0x002fe20008000f00 */
[----:B------:R-:W-:Y:S05]  /*2bb0*/  BRA.U !UP0, `(.L_x_52) ;  /* 0xfffffffd08e87547 */ /* 0x000fea000b83ffff */
.L_x_51:
[-C--:B------:R-:W-:Y:S02]  /*2bc0*/  SHF.L.U32 R2, R2, R3.reuse, RZ ;  /* 0x0000000302027219 */ /* 0x080fe400000006ff */
[----:B------:R-:W-:Y:S01]  /*2bd0*/  SHF.L.U32 R0, R0, R3, RZ ;  /* 0x0000000300007219 */ /* 0x000fe200000006ff */
[----:B------:R-:W-:Y:S02]  /*2be0*/  IMAD.SHL.U32 R3, R3, 0x20, RZ ;  /* 0x0000002003037824 */ /* 0x000fe400078e00ff */
[----:B------:R1:W-:Y:S04]  /*2bf0*/  ATOMS.OR RZ, [UR4+0x14], R2 ;  /* 0x00001402ffff798c */ /* 0x0003e8000b000004 */
[----:B------:R1:W-:Y:S04]  /*2c00*/  ATOMS.OR RZ, [UR4+0x18], R0 ;  /* 0x00001800ffff798c */ /* 0x0003e8000b000004 */
[----:B------:R1:W-:Y:S01]  /*2c10*/  STS [UR37+0x130], R3 ;  /* 0x00013003ff007988 */ /* 0x0003e20008000825 */
[----:B------:R-:W-:Y:S05]  /*2c20*/  BRA `(.L_x_50) ;  /* 0x0000000000107947 */ /* 0x000fea0003800000 */
.L_x_49:
[----:B------:R-:W-:Y:S02]  /*2c30*/  MOV R0, 0xffffffff ;  /* 0xffffffff00007802 */ /* 0x000fe40000000f00 */
[----:B------:R-:W-:-:S03]  /*2c40*/  MOV R2, 0x2c70 ;  /* 0x00002c7000027802 */ /* 0x000fc60000000f00 */
[----:B------:R1:W-:Y:S04]  /*2c50*/  STS [UR37+0x130], R0 ;  /* 0x00013000ff007988 */ /* 0x0003e80008000825 */
[----:B-1-3-5:R-:W-:Y:S05]  /*2c60*/  CALL.REL.NOINC `($__internal_1_$__cuda_sm10x_tcgen05_guardrail_trap_phase_invalid_during_alloc) ;  /* 0x0000004800c07944 */ /* 0x02afea0003c00000 */
.L_x_50:
[----:B------:R-:W-:Y:S05]  /*2c70*/  WARPSYNC.ALL ;  /* 0x0000000000007948 */ /* 0x000fea0003800000 */
[----:B------:R-:W2:Y:S01]  /*2c80*/  S2UR UR5, SR_CgaCtaId ;  /* 0x00000000000579c3 */ /* 0x000ea20000008800 */
[----:B------:R-:W-:Y:S01]  /*2c90*/  UMOV UR4, 0x400 ;  /* 0x0000040000047882 */ /* 0x000fe20000000000 */
[----:B------:R-:W-:-:S06]  /*2ca0*/  NOP ;  /* 0x0000000000007918 */ /* 0x000fcc0000000000 */
[----:B------:R-:W-:Y:S06]  /*2cb0*/  BAR.ARV 0x6, 0xa0 ;  /* 0x0182800000007b1d */ /* 0x000fec0000002000 */
[----:B------:R-:W4:Y:S01]  /*2cc0*/  LDCU UR7, c[0x0][0x38c] ;  /* 0x00007180ff0777ac */ /* 0x000f220008000800 */
[----:B------:R-:W-:Y:S01]  /*2cd0*/  IMAD.MOV.U32 R11, RZ, RZ, 0x1 ;  /* 0x00000001ff0b7424 */ /* 0x000fe200078e00ff */
[----:B------:R-:W-:Y:S01]  /*2ce0*/  CS2R R8, SRZ ;  /* 0x0000000000087805 */ /* 0x000fe2000001ff00 */
[----:B------:R-:W-:Y:S01]  /*2cf0*/  IMAD.MOV.U32 R10, RZ, RZ, RZ ;  /* 0x000000ffff0a7224 */ /* 0x000fe200078e00ff */
[----:B------:R-:W3:Y:S01]  /*2d00*/  LDCU UR6, c[0x0][0x38c] ;  /* 0x00007180ff0677ac */ /* 0x000ee20008000800 */
[----:B------:R-:W-:Y:S01]  /*2d10*/  UMOV UR15, URZ ;  /* 0x000000ff000f7c82 */ /* 0x000fe20008000000 */
[----:B------:R-:W-:Y:S01]  /*2d20*/  UMOV UR14, URZ ;  /* 0x000000ff000e7c82 */ /* 0x000fe20008000000 */
[----:B--2---:R-:W-:Y:S01]  /*2d30*/  ULEA UR5, UR5, UR4, 0x18 ;  /* 0x0000000405057291 */ /* 0x004fe2000f8ec0ff */
[----:B------:R-:W-:Y:S01]  /*2d40*/  UMOV UR24, 0x0 ;  /* 0x0000000000187882 */ /* 0x000fe20000000000 */
[----:B------:R-:W-:-:S02]  /*2d50*/  UMOV UR25, 0x4100010 ;  /* 0x0410001000197882 */ /* 0x000fc40000000000 */
[----:B------:R-:W-:Y:S02]  /*2d60*/  UIADD3 UR10, UPT, UPT, UR5, 0x3400, URZ ;  /* 0x00003400050a7890 */ /* 0x000fe4000fffe0ff */
[----:B------:R-:W-:Y:S02]  /*2d70*/  UIADD3 UR11, UPT, UPT, UR5, 0xb400, URZ ;  /* 0x0000b400050b7890 */ /* 0x000fe4000fffe0ff */
[----:B----4-:R-:W-:Y:S01]  /*2d80*/  UIADD3 UR7, UPT, UPT, UR7, 0x3f, URZ ;  /* 0x0000003f07077890 */ /* 0x010fe2000fffe0ff */
[----:B-1----:R-:W1:Y:S01]  /*2d90*/  LDS R0, [UR5+0x130] ;  /* 0x00013005ff007984 */ /* 0x002e620008000800 */
[----:B------:R-:W-:Y:S02]  /*2da0*/  USHF.R.U32.HI UR10, URZ, 0x4, UR10 ;  /* 0x00000004ff0a7899 */ /* 0x000fe4000801160a */
[----:B------:R-:W-:Y:S02]  /*2db0*/  USHF.R.S32.HI UR4, URZ, 0x1f, UR7 ;  /* 0x0000001fff047899 */ /* 0x000fe40008011407 */
[----:B------:R-:W-:-:S02]  /*2dc0*/  USHF.R.U32.HI UR11, URZ, 0x4, UR11 ;  /* 0x00000004ff0b7899 */ /* 0x000fc4000801160b */
[----:B------:R-:W-:Y:S02]  /*2dd0*/  ULEA.HI UR4, UR4, UR7, URZ, 0x6 ;  /* 0x0000000704047291 */ /* 0x000fe4000f8f30ff */
[----:B------:R-:W-:Y:S02]  /*2de0*/  ULOP3.LUT UR10, UR10, 0x3fff, URZ, 0xc0, !UPT ;  /* 0x00003fff0a0a7892 */ /* 0x000fe4000f8ec0ff */
[----:B------:R-:W-:Y:S02]  /*2df0*/  USHF.R.S32.HI UR4, URZ, 0x6, UR4 ;  /* 0x00000006ff047899 */ /* 0x000fe40008011404 */
[----:B------:R-:W-:Y:S02]  /*2e00*/  ULOP3.LUT UR11, UR11, 0x3fff, URZ, 0xc0, !UPT ;  /* 0x00003fff0b0b7892 */ /* 0x000fe4000f8ec0ff */
[----:B------:R-:W-:Y:S01]  /*2e10*/  UISETP.LT.AND UP0, UPT, UR4, 0x1, UPT ;  /* 0x000000010400788c */ /* 0x000fe2000bf01270 */
[----:B------:R-:W-:Y:S01]  /*2e20*/  UMOV UR22, 0x0 ;  /* 0x0000000000167882 */ /* 0x000fe20000000000 */
[----:B------:R-:W-:-:S02]  /*2e30*/  UMOV UR23, 0x4100010 ;  /* 0x0410001000177882 */ /* 0x000fc40000000000 */
[----:B------:R-:W-:Y:S02]  /*2e40*/  USEL UR9, UR4, 0x1, !UP0 ;  /* 0x0000000104097887 */ /* 0x000fe4000c000000 */
[----:B------:R-:W-:Y:S02]  /*2e50*/  ULOP3.LUT UR10, UR10, 0x10000, URZ, 0xfc, !UPT ;  /* 0x000100000a0a7892 */ /* 0x000fe4000f8efcff */
[----:B------:R-:W-:Y:S02]  /*2e60*/  ULOP3.LUT UR11, UR11, 0x10000, URZ, 0xfc, !UPT ;  /* 0x000100000b0b7892 */ /* 0x000fe4000f8efcff */
[----:B------:R-:W-:Y:S02]  /*2e70*/  UIADD3 UR9, UPT, UPT, -UR9, URZ, URZ ;  /* 0x000000ff09097290 */ /* 0x000fe4000fffe1ff */
[----:B---3--:R-:W-:Y:S01]  /*2e80*/  UISETP.GE.AND UP3, UPT, UR6, 0x1, UPT ;  /* 0x000000010600788c */ /* 0x008fe2000bf66270 */
[----:B------:R-:W-:Y:S01]  /*2e90*/  UMOV UR20, 0x0 ;  /* 0x0000000000147882 */ /* 0x000fe20000000000 */
[----:B------:R-:W-:Y:S01]  /*2ea0*/  UMOV UR21, 0x4100010 ;  /* 0x0410001000157882 */ /* 0x000fe20000000000 */
[----:B------:R-:W-:Y:S01]  /*2eb0*/  UMOV UR18, 0x0 ;  /* 0x0000000000127882 */ /* 0x000fe20000000000 */
[----:B------:R-:W-:Y:S01]  /*2ec0*/  UMOV UR19, 0x4100010 ;  /* 0x0410001000137882 */ /* 0x000fe20000000000 */
[----:B-1----:R-:W-:-:S15]  /*2ed0*/  R2UR UR16, R0 ;  /* 0x00000000001072ca */ /* 0x002fde00000e0000 */
.L_x_59:
[----:B------:R-:W-:Y:S02]  /*2ee0*/  LEA R0, R10, UR5, 0x3 ;  /* 0x000000050a007c11 */ /* 0x000fe4000f8e18ff */
[----:B------:R-:W-:Y:S02]  /*2ef0*/  SHF.L.U32 R2, R9, 0x1f, RZ ;  /* 0x0000001f09027819 */ /* 0x000fe400000006ff */
[----:B------:R-:W-:Y:S01]  /*2f00*/  PLOP3.LUT P0, PT, PT, PT, UP3, 0x80, 0x8 ;  /* 0x000000000008781c */ /* 0x000fe20003f0f038 */
[----:B------:R-:W-:Y:S01]  /*2f10*/  VIADD R3, R0, 0x90 ;  /* 0x0000009000037836 */ /* 0x000fe20000000000 */
[----:B-1----:R-:W1:Y:S02]  /*2f20*/  SYNCS.PHASECHK.TRANS64.TRYWAIT P1, [R0+URZ+0x80], R2 ;  /* 0x00008002000075a7 */ /* 0x002e6400080211ff */
[----:B-1-3--:R-:W-:Y:S09]  /*2f30*/  @!P1 BRA `(.L_x_53) ;  /* 0x0000004000809947 */ /* 0x00aff20003800000 */
.L_x_130:
[----:B------:R-:W-:Y:S01]  /*2f40*/  LEA R4, R10, UR5, 0x4 ;  /* 0x000000050a047c11 */ /* 0x000fe2000f8e20ff */
[----:B------:R-:W-:Y:S01]  /*2f50*/  @UP3 ULEA UR6, UR14, UR5, 0x3 ;  /* 0x000000050e063291 */ /* 0x000fe2000f8e18ff */
[----:B------:R-:W-:Y:S01]  /*2f60*/  PLOP3.LUT P2, PT, PT, PT, PT, 0x80, 0x8 ;  /* 0x000000000008781c */ /* 0x000fe20003f4f070 */
[----:B------:R-:W-:Y:S01]  /*2f70*/  ULEA UR7, UR15, UR5, 0x3 ;  /* 0x000000050f077291 */ /* 0x000fe2000f8e18ff */
[----:B------:R-:W-:Y:S02]  /*2f80*/  PRMT R3, RZ, 0x654, R3 ;  /* 0x00000654ff037816 */ /* 0x000fe40000000003 */
[----:B------:R-:W2:Y:S01]  /*2f90*/  LDS.128 R4, [R4+0x110] ;  /* 0x0001100004047984 */ /* 0x000ea20000000c00 */
[----:B-1----:R-:W-:Y:S02]  /*2fa0*/  @P0 SHF.L.U32 R2, R8, 0x1f, RZ ;  /* 0x0000001f08020819 */ /* 0x002fe400000006ff */
[----:B------:R-:W-:Y:S01]  /*2fb0*/  SHF.L.U32 R0, R11, 0x1f, RZ ;  /* 0x0000001f0b007819 */ /* 0x000fe200000006ff */
[----:B------:R-:W-:Y:S01]  /*2fc0*/  @!PT LDS RZ, [RZ] ;  /* 0x00000000fffff984 */ /* 0x000fe20000000800 */
[----:B------:R-:W-:Y:S01]  /*2fd0*/  @!PT LDS RZ, [RZ] ;  /* 0x00000000fffff984 */ /* 0x000fe20000000800 */
[----:B------:R-:W-:Y:S01]  /*2fe0*/  @!PT LDS RZ, [RZ] ;  /* 0x00000000fffff984 */ /* 0x000fe20000000800 */
[----:B------:R-:W-:Y:S01]  /*2ff0*/  @!PT LDS RZ, [RZ] ;  /* 0x00000000fffff984 */ /* 0x000fe20000000800 */
[----:B------:R1:W-:Y:S06]  /*3000*/  MEMBAR.ALL.CTA ;  /* 0x0000000000007992 */ /* 0x0003ec0000008000 */
[----:B-1----:R-:W1:Y:S02]  /*3010*/  FENCE.VIEW.ASYNC.S ;  /* 0x00000000000073c6 */ /* 0x002e640000000000 */
[----:B-1----:R1:W-:Y:S01]  /*3020*/  SYNCS.ARRIVE.TRANS64.RED.A1T0 RZ, [R3+URZ], RZ ;  /* 0x000000ff03ff79a7 */ /* 0x0023e200081004ff */
[----:B------:R1:W3:Y:S01]  /*3030*/  @P0 SYNCS.PHASECHK.TRANS64.TRYWAIT P2, [UR6], R2 ;  /* 0x00000002ff0005a7 */ /* 0x0002e20008041106 */
[----:B------:R-:W-:Y:S01]  /*3040*/  ULEA.HI UR6, UR15, UR15, URZ, 0x1 ;  /* 0x0000000f0f067291 */ /* 0x000fe2000f8f08ff */
[----:B--2---:R-:W-:-:S03]  /*3050*/  LOP3.LUT P1, RZ, R6, 0x1, RZ, 0xc0, !PT ;  /* 0x0000000106ff7812 */ /* 0x004fc6000782c0ff */
[----:B------:R-:W-:Y:S02]  /*3060*/  USHF.L.U32 UR8, UR6, 0x5, URZ ;  /* 0x0000000506087899 */ /* 0x000fe400080006ff */
[----:B------:R-:W-:Y:S02]  /*3070*/  ULOP3.LUT UR6, UR6, 0xffe, URZ, 0xc0, !UPT ;  /* 0x00000ffe06067892 */ /* 0x000fe4000f8ec0ff */
[----:B------:R-:W-:Y:S02]  /*3080*/  ULOP3.LUT UR8, UR8, 0xffffffc0, URZ, 0xc0, !UPT ;  /* 0xffffffc008087892 */ /* 0x000fe4000f8ec0ff */
[----:B------:R-:W-:Y:S02]  /*3090*/  UIADD3 UR6, UPT, UPT, -UR6, UR15, URZ ;  /* 0x0000000f06067290 */ /* 0x000fe4000fffe1ff */
[----:B------:R-:W-:Y:S01]  /*30a0*/  UIADD3 UR8, UPT, UPT, UR16, UR8, URZ ;  /* 0x0000000810087290 */ /* 0x000fe2000fffe0ff */
[----:B------:R-:W2:Y:S03]  /*30b0*/  SYNCS.PHASECHK.TRANS64.TRYWAIT P0, [UR7+0xc0], R0 ;  /* 0x0000c000ff0075a7 */ /* 0x000ea60008001107 */
[----:B------:R-:W-:Y:S01]  /*30c0*/  ULEA UR8, UR6, UR8, 0x14 ;  /* 0x0000000806087291 */ /* 0x000fe2000f8ea0ff */
[----:B-123--:R-:W-:Y:S11]  /*30d0*/  @!P0 BRA `(.L_x_54) ;  /* 0x00000040002c8947 */ /* 0x00eff60003800000 */
.L_x_132:
[----:B------:R-:W-:Y:S01]  /*30e0*/  IADD3 R10, PT, PT, R10, 0x1, RZ ;  /* 0x000000010a0a7810 */ /* 0x000fe20007ffe0ff */
[----:B------:R-:W-:Y:S06]  /*30f0*/  BRA.U !UP3, `(.L_x_55) ;  /* 0x000000010bc07547 */ /* 0x000fec000b800000 */
[----:B------:R-:W-:Y:S01]  /*3100*/  UPLOP3.LUT UP4, UPT, UPT, UPT, UPT, 0x40, 0x4 ;  /* 0x000000000004789c */ /* 0x000fe20003f8e870 */
[----:B------:R-:W-:Y:S01]  /*3110*/  UMOV UR13, UR9 ;  /* 0x00000009000d7c82 */ /* 0x000fe20008000000 */
[----:B------:R-:W-:Y:S01]  /*3120*/  UMOV UR12, UR4 ;  /* 0x00000004000c7c82 */ /* 0x000fe20008000000 */
[----:B------:R-:W-:-:S08]  /*3130*/  UMOV UR17, UR14 ;  /* 0x0000000e00117c82 */ /* 0x000fd00008000000 */
.L_x_58:
[----:B------:R-:W-:Y:S02]  /*3140*/  UIADD3 UR13, UPT, UPT, UR13, 0x1, URZ ;  /* 0x000000010d0d7890 */ /* 0x000fe4000fffe0ff */
[----:B--2---:R-:W-:Y:S02]  /*3150*/  ULEA UR6, UR17, UR5, 0x3 ;  /* 0x0000000511067291 */ /* 0x004fe4000f8e18ff */
[----:B------:R-:W-:Y:S01]  /*3160*/  UISETP.NE.AND UP0, UPT, UR13, URZ, UPT ;  /* 0x000000ff0d00728c */ /* 0x000fe2000bf05270 */
[----:B---3--:R-:W-:Y:S10]  /*3170*/  @P2 BRA `(.L_x_56) ;  /* 0x00000000000c2947 */ /* 0x008ff40003800000 */
[----:B-1----:R-:W-:Y:S04]  /*3180*/  SHF.L.U32 R2, R8, 0x1f, RZ ;  /* 0x0000001f08027819 */ /* 0x002fe800000006ff */
[----:B------:R-:W1:Y:S02]  /*3190*/  SYNCS.PHASECHK.TRANS64.TRYWAIT P0, [UR6], R2 ;  /* 0x00000002ff0075a7 */ /* 0x000e640008001106 */
[----:B-1----:R-:W-:Y:S05]  /*31a0*/  @!P0 BRA `(.L_x_57) ;  /* 0x0000004000108947 */ /* 0x002fea0003800000 */
.L_x_56:
[----:B------:R-:W-:Y:S01]  /*31b0*/  UISETP.NE.AND UP1, UPT, UR12, 0x1, UPT ;  /* 0x000000010c00788c */ /* 0x000fe2000bf25270 */
[----:B------:R-:W-:Y:S01]  /*31c0*/  PLOP3.LUT P2, PT, PT, PT, PT, 0x80, 0x8 ;  /* 0x000000000008781c */ /* 0x000fe20003f4f070 */
[----:B------:R-:W-:Y:S02]  /*31d0*/  UIADD3 UR14, UPT, UPT, UR17, 0x1, URZ ;  /* 0x00000001110e7890 */ /* 0x000fe4000fffe0ff */
[----:B------:R-:W-:Y:S02]  /*31e0*/  ULEA UR28, UR17, UR11, 0x9 ;  /* 0x0000000b111c7291 */ /* 0x000fe4000f8e48ff */
[----:B------:R-:W-:Y:S01]  /*31f0*/  UISETP.NE.AND UP2, UPT, UR14, 0x4, UPT ;  /* 0x000000040e00788c */ /* 0x000fe2000bf45270 */
[----:B------:R-:W-:Y:S01]  /*3200*/  PLOP3.LUT P0, PT, PT, PT, UP1, 0x80, 0x8 ;  /* 0x000000000008781c */ /* 0x000fe20003f0f018 */
[----:B------:R-:W-:Y:S02]  /*3210*/  UIADD3 UR40, UPT, UPT, UR28, 0x2, URZ ;  /* 0x000000021c287890 */ /* 0x000fe4000fffe0ff */
[----:B------:R-:W-:Y:S02]  /*3220*/  USEL UR27, URZ, 0x1, UP2 ;  /* 0x00000001ff1b7887 */ /* 0x000fe40009000000 */
[----:B------:R-:W-:Y:S02]  /*3230*/  USEL UR14, UR14, URZ, UP2 ;  /* 0x000000ff0e0e7287 */ /* 0x000fe40009000000 */
[----:B------:R-:W-:Y:S02]  /*3240*/  UIADD3 UR36, UPT, UPT, UR28, 0x4, URZ ;  /* 0x000000041c247890 */ /* 0x000fe4000fffe0ff */
[----:B------:R-:W-:Y:S01]  /*3250*/  @UP1 ULEA UR26, UR14, UR5, 0x3 ;  /* 0x000000050e1a1291 */ /* 0x000fe2000f8e18ff */
[----:B------:R-:W-:Y:S01]  /*3260*/  LOP3.LUT R8, R8, UR27, RZ, 0x3c, !PT ;  /* 0x0000001b08087c12 */ /* 0x000fe2000f8e3cff */
[----:B------:R-:W-:Y:S02]  /*3270*/  UIADD3 UR32, UPT, UPT, UR28, 0x6, URZ ;  /* 0x000000061c207890 */ /* 0x000fe4000fffe0ff */
[----:B------:R-:W-:Y:S01]  /*3280*/  UIADD3 UR6, UPT, UPT, UR6, 0x20, URZ ;  /* 0x0000002006067890 */ /* 0x000fe2000fffe0ff */
[----:B-1----:R-:W-:Y:S01]  /*3290*/  @P0 SHF.L.U32 R0, R8, 0x1f, RZ ;  /* 0x0000001f08000819 */ /* 0x002fe200000006ff */
[----:B------:R-:W-:Y:S01]  /*32a0*/  UIADD3 UR12, UPT, UPT, UR12, -0x1, URZ ;  /* 0xffffffff0c0c7890 */ /* 0x000fe2000fffe0ff */
[----:B------:R-:W-:Y:S02]  /*32b0*/  UMOV UR29, 0x40004040 ;  /* 0x40004040001d7882 */ /* 0x000fe40000000000 */
[----:B------:R2:W3:Y:S01]  /*32c0*/  @P0 SYNCS.PHASECHK.TRANS64.TRYWAIT P2, [UR26], R0 ;  /* 0x00000000ff0005a7 */ /* 0x0004e2000804111a */
[----:B------:R-:W-:Y:S01]  /*32d0*/  ULEA UR26, UR17, UR10, 0x9 ;  /* 0x0000000a111a7291 */ /* 0x000fe2000f8e48ff */
[----:B------:R-:W-:Y:S01]  /*32e0*/  UMOV UR27, 0x40004040 ;  /* 0x40004040001b7882 */ /* 0x000fe20000000000 */
[----:B------:R-:W-:Y:S02]  /*32f0*/  UMOV UR41, 0x40004040 ;  /* 0x4000404000297882 */ /* 0x000fe40000000000 */
[----:B------:R-:W-:Y:S02]  /*3300*/  UIADD3 UR38, UPT, UPT, UR26, 0x2, URZ ;  /* 0x000000021a267890 */ /* 0x000fe4000fffe0ff */
[----:B------:R-:W-:Y:S02]  /*3310*/  UIADD3 UR34, UPT, UPT, UR26, 0x4, URZ ;  /* 0x000000041a227890 */ /* 0x000fe4000fffe0ff */
[----:B------:R-:W-:Y:S01]  /*3320*/  UIADD3 UR30, UPT, UPT, UR26, 0x6, URZ ;  /* 0x000000061a1e7890 */ /* 0x000fe2000fffe0ff */
[----:B------:R2:W-:Y:S01]  /*3330*/  UTCHMMA gdesc[UR26], gdesc[UR28], tmem[UR8], tmem[UR24], idesc[UR25], UP4 ;  /* 0x00ff181c1a0075ea */ /* 0x0005e2000a000008 */
[----:B------:R-:W-:Y:S01]  /*3340*/  UPLOP3.LUT UP4, UPT, UPT, UPT, UPT, 0x80, 0x8 ;  /* 0x000000000008789c */ /* 0x000fe20003f8f070 */
[----:B------:R-:W-:Y:S01]  /*3350*/  UMOV UR39, 0x40004040 ;  /* 0x4000404000277882 */ /* 0x000fe20000000000 */
[----:B------:R-:W-:Y:S01]  /*3360*/  UMOV UR37, 0x40004040 ;  /* 0x4000404000257882 */ /* 0x000fe20000000000 */
[----:B------:R2:W-:Y:S01]  /*3370*/  UTCHMMA gdesc[UR38], gdesc[UR40], tmem[UR8], tmem[UR22], idesc[UR23], UPT ;  /* 0x00ff1628260075ea */ /* 0x0005e2000b800008 */
[----:B------:R-:W-:Y:S01]  /*3380*/  UMOV UR35, 0x40004040 ;  /* 0x4000404000237882 */ /* 0x000fe20000000000 */
[----:B------:R-:W-:Y:S01]  /*3390*/  UMOV UR33, 0x40004040 ;  /* 0x4000404000217882 */ /* 0x000fe20000000000 */
[----:B------:R-:W-:Y:S01]  /*33a0*/  UMOV UR31, 0x40004040 ;  /* 0x40004040001f7882 */ /* 0x000fe20000000000 */
[----:B------:R2:W-:Y:S01]  /*33b0*/  UTCHMMA gdesc[UR34], gdesc[UR36], tmem[UR8], tmem[UR20], idesc[UR21], UPT ;  /* 0x00ff1424220075ea */ /* 0x0005e2000b800008 */
[----:B------:R2:W-:Y:S01]  /*33c0*/  UTCHMMA gdesc[UR30], gdesc[UR32], tmem[UR8], tmem[UR18], idesc[UR19], UPT ;  /* 0x00ff12201e0075ea */ /* 0x0005e2000b800008 */
[----:B------:R2:W-:Y:S01]  /*33d0*/  UTCBAR [UR6], URZ ;  /* 0x000000ff060073e9 */ /* 0x0005e200080000ff */
[----:B------:R-:W-:Y:S01]  /*33e0*/  UMOV UR17, UR14 ;  /* 0x0000000e00117c82 */ /* 0x000fe20008000000 */
[----:B------:R-:W-:Y:S05]  /*33f0*/  BRA.U UP0, `(.L_x_58) ;  /* 0xfffffffd00507547 */ /* 0x000fea000b83ffff */
.L_x_55:
[----:B------:R-:W-:Y:S01]  /*3400*/  UIADD3 UR15, UPT, UPT, UR15, 0x1, URZ ;  /* 0x000000010f0f7890 */ /* 0x000fe2000fffe0ff */
[C---:B------:R-:W-:Y:S01]  /*3410*/  ISETP.NE.AND P0, PT, R10.reuse, 0x2, PT ;  /* 0x000000020a00780c */ /* 0x040fe20003f05270 */
[----:B------:R-:W-:Y:S02]  /*3420*/  UIADD3 UR7, UPT, UPT, UR7, 0xa0, URZ ;  /* 0x000000a007077890 */ /* 0x000fe4000fffe0ff */
[----:B------:R-:W-:Y:S01]  /*3430*/  UISETP.NE.AND UP0, UPT, UR15, 0x4, UPT ;  /* 0x000000040f00788c */ /* 0x000fe2000bf05270 */
[----:B-12---:R-:W-:Y:S02]  /*3440*/  SEL R0, RZ, 0x1, P0 ;  /* 0x00000001ff007807 */ /* 0x006fe40000000000 */
[----:B------:R-:W-:Y:S01]  /*3450*/  SEL R10, R10, RZ, P0 ;  /* 0x000000ff0a0a7207 */ /* 0x000fe20000000000 */
[----:B------:R-:W-:Y:S01]  /*3460*/  USEL UR6, URZ, 0x1, UP0 ;  /* 0x00000001ff067887 */ /* 0x000fe20008000000 */
[----:B------:R-:W-:Y:S01]  /*3470*/  LOP3.LUT R9, R9, R0, RZ, 0x3c, !PT ;  /* 0x0000000009097212 */ /* 0x000fe200078e3cff */
[----:B------:R-:W-:Y:S01]  /*3480*/  USEL UR15, UR15, URZ, UP0 ;  /* 0x000000ff0f0f7287 */ /* 0x000fe20008000000 */
[----:B------:R1:W-:Y:S03]  /*3490*/  UTCBAR [UR7], URZ ;  /* 0x000000ff070073e9 */ /* 0x0003e600080000ff */
[----:B------:R-:W-:Y:S01]  /*34a0*/  LOP3.LUT R11, R11, UR6, RZ, 0x3c, !PT ;  /* 0x000000060b0b7c12 */ /* 0x000fe2000f8e3cff */
[----:B------:R-:W-:Y:S07]  /*34b0*/  @P1 BRA `(.L_x_59) ;  /* 0xfffffff800881947 */ /* 0x000fee000383ffff */
[----:B------:R-:W2:Y:S01]  /*34c0*/  S2UR UR4, SR_CgaCtaId ;  /* 0x00000000000479c3 */ /* 0x000ea20000008800 */
[----:B------:R-:W-:Y:S01]  /*34d0*/  ELECT P0, URZ, PT ;  /* 0x0000000000ff782f */ /* 0x000fe20003800000 */
[----:B------:R-:W-:Y:S01]  /*34e0*/  IMAD.MOV.U32 R0, RZ, RZ, 0x1 ;  /* 0x00000001ff007424 */ /* 0x000fe200078e00ff */
[----:B------:R-:W-:Y:S01]  /*34f0*/  UIADD3 UR5, UPT, UPT, UR5, 0xc0, URZ ;  /* 0x000000c005057890 */ /* 0x000fe2000fffe0ff */
[----:B------:R-:W-:Y:S01]  /*3500*/  SHF.L.U32 R2, R11, 0x1f, RZ ;  /* 0x0000001f0b027819 */ /* 0x000fe200000006ff */
[----:B------:R-:W-:-:S03]  /*3510*/  UMOV UR6, 0x40 ;  /* 0x0000004000067882 */ /* 0x000fc60000000000 */
[----:B------:R-:W-:Y:S01]  /*3520*/  UVIRTCOUNT.DEALLOC.SMPOOL 0x80 ;  /* 0x000000800000784c */ /* 0x000fe20000000000 */
[----:B--2---:R-:W-:Y:S02]  /*3530*/  ULEA UR4, UR4, UR6, 0x18 ;  /* 0x0000000604047291 */ /* 0x004fe4000f8ec0ff */
[----:B------:R-:W-:-:S07]  /*3540*/  ULEA UR6, UR15, UR5, 0x3 ;  /* 0x000000050f067291 */ /* 0x000fce000f8e18ff */
[----:B------:R2:W-:Y:S02]  /*3550*/  @P0 STS.U8 [UR4+0x1c], R0 ;  /* 0x00001c00ff000988 */ /* 0x0005e40008000004 */
[----:B------:R-:W4:Y:S02]  /*3560*/  SYNCS.PHASECHK.TRANS64.TRYWAIT P0, [UR6], R2 ;  /* 0x00000002ff0075a7 */ /* 0x000f240008001106 */
[----:B--2-4-:R-:W-:Y:S05]  /*3570*/  @!P0 BRA `(.L_x_60) ;  /* 0x0000003c00348947 */ /* 0x014fea0003800000 */
.L_x_135:
[----:B-1----:R-:W-:-:S04]  /*3580*/  UIADD3 UR7, UPT, UPT, UR15, 0x1, URZ ;  /* 0x000000010f077890 */ /* 0x002fc8000fffe0ff */
[----:B------:R-:W-:-:S04]  /*3590*/  UISETP.NE.AND UP0, UPT, UR7, 0x4, UPT ;  /* 0x000000040700788c */ /* 0x000fc8000bf05270 */
[----:B------:R-:W-:Y:S02]  /*35a0*/  USEL UR8, URZ, 0x1, UP0 ;  /* 0x00000001ff087887 */ /* 0x000fe40008000000 */
[----:B------:R-:W-:-:S04]  /*35b0*/  USEL UR7, UR7, URZ, UP0 ;  /* 0x000000ff07077287 */ /* 0x000fc80008000000 */
[----:B------:R-:W-:Y:S01]  /*35c0*/  ULEA UR6, UR7, UR5, 0x3 ;  /* 0x0000000507067291 */ /* 0x000fe2000f8e18ff */
[----:B--2---:R-:W-:-:S04]  /*35d0*/  LOP3.LUT R2, R11, UR8, RZ, 0x3c, !PT ;  /* 0x000000080b027c12 */ /* 0x004fc8000f8e3cff */
[----:B------:R-:W-:-:S04]  /*35e0*/  SHF.L.U32 R3, R2, 0x1f, RZ ;  /* 0x0000001f02037819 */ /* 0x000fc800000006ff */
[----:B------:R-:W1:Y:S02]  /*35f0*/  SYNCS.PHASECHK.TRANS64.TRYWAIT P0, [UR6], R3 ;  /* 0x00000003ff0075a7 */ /* 0x000e640008001106 */
[----:B-1----:R-:W-:Y:S05]  /*3600*/  @!P0 BRA `(.L_x_61) ;  /* 0x0000003c00288947 */ /* 0x002fea0003800000 */
.L_x_137:
        /* <DEDUP_REMOVED lines=9> */
.L_x_139:
[----:B------:R-:W-:-:S04]  /*36a0*/  UIADD3 UR7, UPT, UPT, UR7, 0x1, URZ ;  /* 0x0000000107077890 */ /* 0x000fc8000fffe0ff */
[----:B------:R-:W-:-:S04]  /*36b0*/  UISETP.NE.AND UP0, UPT, UR7, 0x4, UPT ;  /* 0x000000040700788c */ /* 0x000fc8000bf05270 */
[----:B------:R-:W-:Y:S02]  /*36c0*/  USEL UR6, URZ, 0x1, UP0 ;  /* 0x00000001ff067887 */ /* 0x000fe40008000000 */
[----:B------:R-:W-:-:S04]  /*36d0*/  USEL UR7, UR7, URZ, UP0 ;  /* 0x000000ff07077287 */ /* 0x000fc80008000000 */
[----:B------:R-:W-:Y:S01]  /*36e0*/  ULEA UR7, UR7, UR5, 0x3 ;  /* 0x0000000507077291 */ /* 0x000fe2000f8e18ff */
[----:B------:R-:W-:-:S04]  /*36f0*/  LOP3.LUT R2, R2, UR6, RZ, 0x3c, !PT ;  /* 0x0000000602027c12 */ /* 0x000fc8000f8e3cff */
[----:B------:R-:W-:-:S04]  /*3700*/  SHF.L.U32 R2, R2, 0x1f, RZ ;  /* 0x0000001f02027819 */ /* 0x000fc800000006ff */
[----:B------:R-:W2:Y:S02]  /*3710*/  SYNCS.PHASECHK.TRANS64.TRYWAIT P0, [UR7], R2 ;  /* 0x00000002ff0075a7 */ /* 0x000ea40008001107 */
[----:B--2---:R-:W-:Y:S05]  /*3720*/  @!P0 BRA `(.L_x_63) ;  /* 0x0000003c00108947 */ /* 0x004fea0003800000 */
.L_x_141:
[----:B------:R-:W-:Y:S01]  /*3730*/  NOP ;  /* 0x0000000000007918 */ /* 0x000fe20000000000 */
[----:B-1----:R-:W1:Y:S01]  /*3740*/  LDS R0, [UR4+0x14] ;  /* 0x00001404ff007984 */ /* 0x002e620008000800 */
[----:B------:R-:W-:Y:S01]  /*3750*/  ULOP3.LUT UR6, UR16, 0xffff, URZ, 0xc0, !UPT ;  /* 0x0000ffff10067892 */ /* 0x000fe2000f8ec0ff */
[----:B------:R-:W-:Y:S01]  /*3760*/  UMOV UR8, 0xffff ;  /* 0x0000ffff00087882 */ /* 0x000fe20000000000 */
[----:B------:R-:W-:Y:S02]  /*3770*/  UMOV UR5, 0x1 ;  /* 0x0000000100057882 */ /* 0x000fe40000000000 */
[----:B------:R-:W-:-:S04]  /*3780*/  USHF.R.U32.HI UR6, URZ, 0x5, UR6 ;  /* 0x00000005ff067899 */ /* 0x000fc80008011606 */
[----:B------:R-:W-:Y:S02]  /*3790*/  USHF.L.U32 UR8, UR8, UR6, URZ ;  /* 0x0000000608087299 */ /* 0x000fe400080006ff */
[----:B------:R-:W-:-:S04]  /*37a0*/  USHF.L.U32 UR5, UR5, UR6, URZ ;  /* 0x0000000605057299 */ /* 0x000fc800080006ff */
[----:B-1----:R-:W-:-:S04]  /*37b0*/  LOP3.LUT R0, R0, UR8, RZ, 0xc0, !PT ;  /* 0x0000000800007c12 */ /* 0x002fc8000f8ec0ff */
[----:B------:R-:W-:-:S13]  /*37c0*/  ISETP.NE.AND P0, PT, R0, UR8, PT ;  /* 0x0000000800007c0c */ /* 0x000fda000bf05270 */
[----:B------:R-:W-:Y:S05]  /*37d0*/  @P0 BRA `(.L_x_64) ;  /* 0x0000000000580947 */ /* 0x000fea0003800000 */
[----:B------:R-:W1:Y:S02]  /*37e0*/  LDS R0, [UR4+0x18] ;  /* 0x00001804ff007984 */ /* 0x000e640008000800 */
[----:B-1----:R-:W-:-:S04]  /*37f0*/  LOP3.LUT R0, R0, UR5, RZ, 0xc0, !PT ;  /* 0x0000000500007c12 */ /* 0x002fc8000f8ec0ff */
[----:B------:R-:W-:-:S13]  /*3800*/  ISETP.NE.AND P0, PT, R0, UR5, PT ;  /* 0x0000000500007c0c */ /* 0x000fda000bf05270 */
[----:B------:R-:W-:Y:S05]  /*3810*/  @P0 BRA `(.L_x_65) ;  /* 0x00000000003c0947 */ /* 0x000fea0003800000 */
[----:B------:R-:W1:Y:S01]  /*3820*/  S2R R2, SR_LANEID ;  /* 0x0000000000027919 */ /* 0x000e620000000000 */
[----:B------:R-:W-:Y:S01]  /*3830*/  ULOP3.LUT UR8, URZ, UR8, URZ, 0x33, !UPT ;  /* 0x00000008ff087292 */ /* 0x000fe2000f8e33ff */
[----:B------:R-:W-:Y:S02]  /*3840*/  VOTEU.ANY UR7, UPT, PT ;  /* 0x0000000000077886 */ /* 0x000fe400038e0100 */
[----:B------:R-:W-:-:S03]  /*3850*/  UFLO.U32 UR7, UR7 ;  /* 0x00000007000772bd */ /* 0x000fc600080e0000 */
[----:B------:R-:W-:-:S04]  /*3860*/  IMAD.U32 R0, RZ, RZ, UR8 ;  /* 0x00000008ff007e24 */ /* 0x000fc8000f8e00ff */
[----:B------:R2:W4:Y:S02]  /*3870*/  REDUX UR6, R0 ;  /* 0x00000000000673c4 */ /* 0x0005240000000000 */
[----:B------:R1:W-:Y:S02]  /*3880*/  UTCATOMSWS.AND URZ, UR8 ;  /* 0x0000000800ff79e3 */ /* 0x0003e40008000000 */
[----:B-1----:R-:W-:Y:S02]  /*3890*/  ISETP.EQ.U32.AND P0, PT, R2, UR7, PT ;  /* 0x0000000702007c0c */ /* 0x002fe4000bf02070 */
[----:B--2---:R-:W-:Y:S02]  /*38a0*/  LOP3.LUT R0, RZ, UR5, RZ, 0x33, !PT ;  /* 0x00000005ff007c12 */ /* 0x004fe4000f8e33ff */
[----:B----4-:R-:W-:Y:S02]  /*38b0*/  MOV R2, UR6 ;  /* 0x0000000600027c02 */ /* 0x010fe40008000f00 */
[----:B------:R-:W1:Y:S07]  /*38c0*/  REDUX UR5, R0 ;  /* 0x00000000000573c4 */ /* 0x000e6e0000000000 */
[----:B------:R2:W-:Y:S01]  /*38d0*/  @P0 ATOMS.AND RZ, [UR4+0x14], R2 ;  /* 0x00001402ffff098c */ /* 0x0005e2000a800004 */
[----:B-1----:R-:W-:-:S05]  /*38e0*/  IMAD.U32 R0, RZ, RZ, UR5 ;  /* 0x00000005ff007e24 */ /* 0x002fca000f8e00ff */
[----:B------:R2:W-:Y:S01]  /*38f0*/  @P0 ATOMS.AND RZ, [UR4+0x18], R0 ;  /* 0x00001800ffff098c */ /* 0x0005e2000a800004 */
[----:B------:R-:W-:Y:S05]  /*3900*/  BRA `(.L_x_66) ;  /* 0x0000000000147947 */ /* 0x000fea0003800000 */
.L_x_65:
[----:B------:R-:W-:Y:S02]  /*3910*/  MOV R2, 0x3930 ;  /* 0x0000393000027802 */ /* 0x000fe40000000f00 */
[----:B---3-5:R-:W-:Y:S05]  /*3920*/  CALL.REL.NOINC `($__internal_0_$__cuda_sm10x_tcgen05_guardrail_trap_col_being_dealloced_not_returned_by_alloc) ;  /* 0x0000003c00847944 */ /* 0x028fea0003c00000 */
[----:B------:R-:W-:Y:S05]  /*3930*/  BRA `(.L_x_66) ;  /* 0x0000000000087947 */ /* 0x000fea0003800000 */
.L_x_64:
[----:B------:R-:W-:Y:S02]  /*3940*/  MOV R2, 0x3960 ;  /* 0x0000396000027802 */ /* 0x000fe40000000f00 */
[----:B---3-5:R-:W-:Y:S05]  /*3950*/  CALL.REL.NOINC `($__internal_2_$__cuda_sm10x_tcgen05_guardrail_trap_unallocated_columns_being_dealloced) ;  /* 0x0000003c00907944 */ /* 0x028fea0003c00000 */
.L_x_66:
[----:B------:R-:W-:Y:S01]  /*3960*/  NOP ;  /* 0x0000000000007918 */ /* 0x000fe20000000000 */
[----:B------:R-:W-:Y:S05]  /*3970*/  EXIT ;  /* 0x000000000000794d */ /* 0x000fea0003800000 */
.L_x_48:
[----:B------:R-:W-:-:S09]  /*3980*/  UISETP.NE.OR UP2, UPT, UR8, 0x3, !UP2 ;  /* 0x000000030800788c */ /* 0x000fd2000d745670 */
[----:B------:R-:W-:Y:S05]  /*3990*/  BRA.U UP2, `(.L_x_67) ;  /* 0x0000000d02ac7547 */ /* 0x000fea000b800000 */
[----:B------:R-:W1:Y:S01]  /*39a0*/  LDC R0, c[0x0][0xb30] ;  /* 0x0002cc00ff007b82 */ /* 0x000e620000000800 */
[----:B------:R-:W2:Y:S01]  /*39b0*/  LDCU.64 UR8, c[0x0][0x888] ;  /* 0x00011100ff0877ac */ /* 0x000ea20008000a00 */
[----:B------:R-:W-:Y:S01]  /*39c0*/  IMAD.MOV.U32 R32, RZ, RZ, 0x1 ;  /* 0x00000001ff207424 */ /* 0x000fe200078e00ff */
[----:B------:R-:W-:Y:S01]  /*39d0*/  CS2R R28, SRZ ;  /* 0x00000000001c7805 */ /* 0x000fe2000001ff00 */
[----:B------:R-:W-:Y:S01]  /*39e0*/  IMAD.MOV.U32 R25, RZ, RZ, 0x1000 ;  /* 0x00001000ff197424 */ /* 0x000fe200078e00ff */
[----:B------:R-:W4:Y:S03]  /*39f0*/  LDCU.64 UR4, c[0x0][0x890] ;  /* 0x00011200ff0477ac */ /* 0x000f260008000a00 */
[----:B------:R-:W3:Y:S01]  /*3a00*/  LDC R24, c[0x0][0x370] ;  /* 0x0000dc00ff187b82 */ /* 0x000ee20000000800 */
[----:B------:R-:W-:Y:S01]  /*3a10*/  UMOV UR7, 0x400 ;  /* 0x0000040000077882 */ /* 0x000fe20000000000 */
[----:B------:R-:W-:-:S02]  /*3a20*/  UPLOP3.LUT UP1, UPT, UPT, UPT, UPT, 0x40, 0x4 ;  /* 0x000000000004789c */ /* 0x000fc40003f2e870 */
[----:B------:R-:W-:Y:S01]  /*3a30*/  ULEA UR7, UR37, UR7, 0x18 ;  /* 0x0000000725077291 */ /* 0x000fe2000f8ec0ff */
[----:B------:R-:W-:-:S03]  /*3a40*/  UMOV UR13, URZ ;  /* 0x000000ff000d7c82 */ /* 0x000fc60008000000 */
[----:B------:R-:W3:Y:S01]  /*3a50*/  LDC R3, c[0x0][0xb0c] ;  /* 0x0002c300ff037b82 */ /* 0x000ee20000000800 */
[----:B--2---:R-:W-:Y:S02]  /*3a60*/  UISETP.NE.U32.AND UP3, UPT, UR8, URZ, UPT ;  /* 0x000000ff0800728c */ /* 0x004fe4000bf65070 */
[----:B----4-:R-:W-:-:S05]  /*3a70*/  UISETP.NE.U32.AND UP4, UPT, UR4, URZ, UPT ;  /* 0x000000ff0400728c */ /* 0x010fca000bf85070 */
[----:B------:R-:W2:Y:S01]  /*3a80*/  LDC R22, c[0x0][0xb20] ;  /* 0x0002c800ff167b82 */ /* 0x000ea20000000800 */
[----:B-1----:R-:W-:Y:S01]  /*3a90*/  ISETP.NE.AND P1, PT, R0, 0x1, PT ;  /* 0x000000010000780c */ /* 0x002fe20003f25270 */
[----:B------:R-:W-:Y:S02]  /*3aa0*/  UISETP.NE.AND.EX UP3, UPT, UR9, URZ, UPT, UP3 ;  /* 0x000000ff0900728c */ /* 0x000fe4000bf65330 */
[----:B------:R-:W-:-:S04]  /*3ab0*/  UISETP.NE.AND.EX UP4, UPT, UR5, URZ, UPT, UP4 ;  /* 0x000000ff0500728c */ /* 0x000fc8000bf85340 */
[----:B------:R-:W1:Y:S08]  /*3ac0*/  LDC.64 R30, c[0x0][0x348] ;  /* 0x0000d200ff1e7b82 */ /* 0x000e700000000a00 */
[----:B------:R-:W4:Y:S08]  /*3ad0*/  LDC.64 R14, c[0x0][0xb10] ;  /* 0x0002c400ff0e7b82 */ /* 0x000f300000000a00 */
[----:B------:R-:W1:Y:S08]  /*3ae0*/  LDC.64 R6, c[0x0][0xb18] ;  /* 0x0002c600ff067b82 */ /* 0x000e700000000a00 */
[----:B------:R-:W1:Y:S08]  /*3af0*/  LDC.64 R4, c[0x0][0xb28] ;  /* 0x0002ca00ff047b82 */ /* 0x000e700000000a00 */
[----:B--23--:R-:W1:Y:S02]  /*3b00*/  LDC R23, c[0x0][0x374] ;  /* 0x0000dd00ff177b82 */ /* 0x00ce640000000800 */
.L_x_76:
[C---:B------:R-:W-:Y:S02]  /*3b10*/  LEA R0, R29.reuse, UR7, 0x3 ;  /* 0x000000071d007c11 */ /* 0x040fe4000f8e18ff */
[----:B------:R-:W-:Y:S02]  /*3b20*/  SHF.L.U32 R2, R28, 0x1f, RZ ;  /* 0x0000001f1c027819 */ /* 0x000fe400000006ff */
[----:B------:R-:W-:Y:S02]  /*3b30*/  LEA R16, R29, UR7, 0x4 ;  /* 0x000000071d107c11 */ /* 0x000fe4000f8e20ff */
[----:B--2---:R-:W2:Y:S02]  /*3b40*/  SYNCS.PHASECHK.TRANS64.TRYWAIT P0, [R0+URZ+0x80], R2 ;  /* 0x00008002000075a7 */ /* 0x004ea400080011ff */
[----:B--2---:R-:W-:Y:S05]  /*3b50*/  @!P0 BRA `(.L_x_68) ;  /* 0x00000038001c8947 */ /* 0x004fea0003800000 */
.L_x_142:
[----:B------:R-:W-:Y:S01]  /*3b60*/  ISETP.GE.AND P0, PT, R26, 0x1, PT ;  /* 0x000000011a00780c */ /* 0x000fe20003f06270 */
[----:B------:R-:W3:Y:S01]  /*3b70*/  LDS.128 R16, [R16+0x110] ;  /* 0x0001100010107984 */ /* 0x000ee20000000c00 */
[----:B--2---:R-:W-:Y:S01]  /*3b80*/  VIADD R0, R0, 0x90 ;  /* 0x0000009000007836 */ /* 0x004fe20000000000 */
[----:B------:R-:W-:Y:S01]  /*3b90*/  @!PT LDS RZ, [RZ] ;  /* 0x00000000fffff984 */ /* 0x000fe20000000800 */
[----:B------:R-:W-:Y:S01]  /*3ba0*/  @!PT LDS RZ, [RZ] ;  /* 0x00000000fffff984 */ /* 0x000fe20000000800 */
[----:B------:R-:W-:Y:S01]  /*3bb0*/  @!PT LDS RZ, [RZ] ;  /* 0x00000000fffff984 */ /* 0x000fe20000000800 */
[----:B------:R-:W-:Y:S01]  /*3bc0*/  @!PT LDS RZ, [RZ] ;  /* 0x00000000fffff984 */ /* 0x000fe20000000800 */
[----:B------:R2:W-:Y:S06]  /*3bd0*/  MEMBAR.ALL.CTA ;  /* 0x0000000000007992 */ /* 0x0005ec0000008000 */
[----:B--2---:R-:W2:Y:S01]  /*3be0*/  FENCE.VIEW.ASYNC.S ;  /* 0x00000000000073c6 */ /* 0x004ea20000000000 */
[----:B------:R-:W-:Y:S04]  /*3bf0*/  PRMT R0, RZ, 0x654, R0 ;  /* 0x00000654ff007816 */ /* 0x000fe80000000000 */
[----:B--2---:R2:W-:Y:S01]  /*3c00*/  SYNCS.ARRIVE.TRANS64.RED.A1T0 RZ, [R0+URZ], RZ ;  /* 0x000000ff00ff79a7 */ /* 0x0045e200081004ff */
[----:B---3--:R-:W-:Y:S11]  /*3c10*/  LOP3.LUT P3, RZ, R18, 0x1, RZ, 0xc0, !PT ;  /* 0x0000000112ff7812 */ /* 0x008ff6000786c0ff */
[----:B------:R-:W-:Y:S02]  /*3c20*/  @!UPT UIADD3 URZ, UPT, UPT, URZ, URZ, URZ ;  /* 0x000000fffffff290 */ /* 0x000fe4000fffe0ff */
[----:B------:R-:W-:Y:S02]  /*3c30*/  @P3 MOV R11, R16 ;  /* 0x00000010000b3202 */ /* 0x000fe40000000f00 */
[----:B------:R-:W-:Y:S01]  /*3c40*/  @P3 LOP3.LUT R10, R17, 0xffff, RZ, 0xc0, !PT ;  /* 0x0000ffff110a3812 */ /* 0x000fe200078ec0ff */
[----:B--2---:R-:W-:Y:S06]  /*3c50*/  @!P0 BRA `(.L_x_69) ;  /* 0x0000000000a48947 */ /* 0x004fec0003800000 */
[-C--:B-1----:R-:W-:Y:S01]  /*3c60*/  IMAD.HI.U32 R0, R23, R7.reuse, RZ ;  /* 0x0000000717007227 */ /* 0x082fe200078e00ff */
[----:B------:R-:W-:Y:S02]  /*3c70*/  ISETP.NE.AND P0, PT, R6, 0x1, PT ;  /* 0x000000010600780c */ /* 0x000fe40003f05270 */
[----:B------:R-:W-:Y:S01]  /*3c80*/  ISETP.NE.AND P2, PT, R26, 0x1, PT ;  /* 0x000000011a00780c */ /* 0x000fe20003f45270 */
[----:B----4-:R-:W-:Y:S01]  /*3c90*/  IMAD.HI.U32 R9, R24, R14, RZ ;  /* 0x0000000e18097227 */ /* 0x010fe200078e00ff */
[----:B------:R-:W-:Y:S02]  /*3ca0*/  SHF.R.U32.HI R0, RZ, R22, R0 ;  /* 0x00000016ff007219 */ /* 0x000fe40000011600 */
[----:B------:R-:W-:Y:S01]  /*3cb0*/  ISETP.NE.AND P4, PT, R3, 0x1, PT ;  /* 0x000000010300780c */ /* 0x000fe20003f85270 */
[----:B------:R-:W-:Y:S01]  /*3cc0*/  IMAD.HI.U32 R13, R10, R7, RZ ;  /* 0x000000070a0d7227 */ /* 0x000fe200078e00ff */
[----:B------:R-:W-:Y:S02]  /*3cd0*/  SHF.R.U32.HI R9, RZ, R15, R9 ;  /* 0x0000000fff097219 */ /* 0x000fe40000011609 */
[----:B------:R-:W-:Y:S01]  /*3ce0*/  SEL R0, R23, R0, !P0 ;  /* 0x0000000017007207 */ /* 0x000fe20004000000 */
[----:B------:R-:W-:Y:S01]  /*3cf0*/  IMAD.HI.U32 R12, R11, R14, RZ ;  /* 0x0000000e0b0c7227 */ /* 0x000fe200078e00ff */
[----:B------:R-:W-:Y:S03]  /*3d00*/  SEL R9, R24, R9, !P4 ;  /* 0x0000000918097207 */ /* 0x000fe60006000000 */
[-C--:B------:R-:W-:Y:S01]  /*3d10*/  IMAD.HI.U32 R8, R0, R4.reuse, RZ ;  /* 0x0000000400087227 */ /* 0x080fe200078e00ff */
[----:B------:R-:W-:Y:S03]  /*3d20*/  SHF.R.U32.HI R12, RZ, R15, R12 ;  /* 0x0000000fff0c7219 */ /* 0x000fe6000001160c */
[----:B------:R-:W-:Y:S01]  /*3d30*/  IMAD.HI.U32 R2, R9, R4, RZ ;  /* 0x0000000409027227 */ /* 0x000fe200078e00ff */
[-C--:B------:R-:W-:Y:S02]  /*3d40*/  @P2 SHF.R.U32.HI R0, RZ, R5.reuse, R8 ;  /* 0x00000005ff002219 */ /* 0x080fe40000011608 */
[----:B------:R-:W-:Y:S02]  /*3d50*/  SHF.R.U32.HI R8, RZ, R22, R13 ;  /* 0x00000016ff087219 */ /* 0x000fe4000001160d */
[----:B------:R-:W-:Y:S01]  /*3d60*/  @P2 SHF.R.U32.HI R9, RZ, R5, R2 ;  /* 0x00000005ff092219 */ /* 0x000fe20000011602 */
[----:B------:R-:W-:Y:S01]  /*3d70*/  IMAD R0, R26, R0, RZ ;  /* 0x000000001a007224 */ /* 0x000fe200078e02ff */
[----:B------:R-:W-:Y:S02]  /*3d80*/  SEL R8, R10, R8, !P0 ;  /* 0x000000080a087207 */ /* 0x000fe40004000000 */
[----:B------:R-:W-:Y:S01]  /*3d90*/  SEL R2, R11, R12, !P4 ;  /* 0x0000000c0b027207 */ /* 0x000fe20006000000 */
[----:B------:R-:W-:Y:S01]  /*3da0*/  IMAD R12, R26, R9, RZ ;  /* 0x000000091a0c7224 */ /* 0x000fe200078e02ff */
[C---:B------:R-:W-:Y:S01]  /*3db0*/  ISETP.GE.AND P0, PT, R8.reuse, R0, PT ;  /* 0x000000000800720c */ /* 0x040fe20003f06270 */
[----:B------:R-:W-:Y:S03]  /*3dc0*/  IMAD.HI.U32 R0, R8, R4, RZ ;  /* 0x0000000408007227 */ /* 0x000fe600078e00ff */
[----:B------:R-:W-:Y:S02]  /*3dd0*/  ISETP.GE.OR P0, PT, R2, R12, P0 ;  /* 0x0000000c0200720c */ /* 0x000fe40000706670 */
[-C--:B------:R-:W-:Y:S04]  /*3de0*/  SHF.R.U32.HI R0, RZ, R5.reuse, R0 ;  /* 0x00000005ff007219 */ /* 0x080fe80000011600 */
[----:B------:R-:W-:Y:S05]  /*3df0*/  SEL R13, R8, R0, !P2 ;  /* 0x00000000080d7207 */ /* 0x000fea0005000000 */
[----:B------:R-:W-:Y:S02]  /*3e00*/  IMAD.MOV R12, RZ, RZ, -R13 ;  /* 0x000000ffff0c7224 */ /* 0x000fe400078e0a0d */
[----:B------:R-:W-:Y:S04]  /*3e10*/  @!P0 IMAD.HI.U32 R0, R2, R4, RZ ;  /* 0x0000000402008227 */ /* 0x000fe800078e00ff */
[----:B------:R-:W-:Y:S01]  /*3e20*/  IMAD R12, R26, R12, R8 ;  /* 0x0000000c1a0c7224 */ /* 0x000fe200078e0208 */
[----:B------:R-:W-:Y:S04]  /*3e30*/  @!P0 SHF.R.U32.HI R0, RZ, R5, R0 ;  /* 0x00000005ff008219 */ /* 0x000fe80000011600 */
[----:B------:R-:W-:Y:S04]  /*3e40*/  @!P0 SEL R0, R2, R0, !P2 ;  /* 0x0000000002008207 */ /* 0x000fe80005000000 */
[----:B------:R-:W-:Y:S01]  /*3e50*/  @!P0 IADD3 R13, PT, PT, R13, -R0, RZ ;  /* 0x800000000d0d8210 */ /* 0x000fe20007ffe0ff */
[----:B------:R-:W-:Y:S01]  /*3e60*/  @!P0 IMAD R0, R9, R12, R0 ;  /* 0x0000000c09008224 */ /* 0x000fe200078e0200 */
[----:B------:R-:W-:Y:S01]  /*3e70*/  IADD3 R9, PT, PT, -R8, RZ, RZ ;  /* 0x000000ff08097210 */ /* 0x000fe20007ffe1ff */
[--C-:B------:R-:W-:Y:S02]  /*3e80*/  IMAD.MOV R12, RZ, RZ, -R2.reuse ;  /* 0x000000ffff0c7224 */ /* 0x100fe400078e0a02 */
[----:B------:R-:W-:Y:S02]  /*3e90*/  @!P0 IMAD R8, R13, R26, R2 ;  /* 0x0000001a0d088224 */ /* 0x000fe400078e0202 */
[----:B------:R-:W-:Y:S02]  /*3ea0*/  @!P0 IMAD.MOV.U32 R2, RZ, RZ, R0 ;  /* 0x000000ffff028224 */ /* 0x000fe400078e0000 */
[----:B------:R-:W-:Y:S02]  /*3eb0*/  IMAD R11, R3, R12, R11 ;  /* 0x0000000c030b7224 */ /* 0x000fe400078e020b */
[----:B------:R-:W-:Y:S02]  /*3ec0*/  IMAD R10, R6, R9, R10 ;  /* 0x00000009060a7224 */ /* 0x000fe400078e020a */
[----:B------:R-:W-:Y:S02]  /*3ed0*/  IMAD R11, R2, R3, R11 ;  /* 0x00000003020b7224 */ /* 0x000fe400078e020b */
[----:B------:R-:W-:Y:S02]  /*3ee0*/  IMAD R10, R8, R6, R10 ;  /* 0x00000006080a7224 */ /* 0x000fe400078e020a */
.L_x_69:
[----:B------:R-:W-:Y:S05]  /*3ef0*/  BRA.U UP1, `(.L_x_70) ;  /* 0x0000000101107547 */ /* 0x000fea000b800000 */
[----:B------:R-:W-:Y:S04]  /*3f00*/  MOV R2, UR6 ;  /* 0x0000000600027c02 */ /* 0x000fe80008000f00 */
[----:B------:R-:W-:Y:S04]  /*3f10*/  SHF.L.U32 R2, R2, 0x1f, RZ ;  /* 0x0000001f02027819 */ /* 0x000fe800000006ff */
[----:B------:R-:W2:Y:S02]  /*3f20*/  SYNCS.PHASECHK.TRANS64.TRYWAIT P0, [UR7+0x78], R2 ;  /* 0x00007802ff0075a7 */ /* 0x000ea40008001107 */
[----:B--2---:R-:W-:Y:S05]  /*3f30*/  @!P0 BRA `(.L_x_71) ;  /* 0x0000003400388947 */ /* 0x004fea0003800000 */
.L_x_70:
[----:B------:R-:W-:Y:S02]  /*3f40*/  R2UR UR11, R21 ;  /* 0x00000000150b72ca */ /* 0x000fe400000e0000 */
[----:B------:R-:W-:Y:S02]  /*3f50*/  R2UR UR10, R20 ;  /* 0x00000000140a72ca */ /* 0x000fe400000e0000 */
[----:B------:R-:W-:Y:S04]  /*3f60*/  ISETP.NE.U32.AND P2, PT, RZ, UR4, PT ;  /* 0x00000004ff007c0c */ /* 0x000fe8000bf45070 */
[----:B------:R-:W-:Y:S05]  /*3f70*/  ISETP.NE.AND.EX P2, PT, RZ, UR5, PT, P2 ;  /* 0x00000005ff007c0c */ /* 0x000fea000bf45320 */
[----:B------:R-:W-:Y:S02]  /*3f80*/  USHF.L.U32 UR11, UR11, 0x6, URZ ;  /* 0x000000060b0b7899 */ /* 0x000fe400080006ff */
[----:B------:R-:W-:Y:S01]  /*3f90*/  USHF.L.U32 UR10, UR10, 0x6, URZ ;  /* 0x000000060a0a7899 */ /* 0x000fe200080006ff */
[----:B------:R-:W-:Y:S11]  /*3fa0*/  BRA.U !UP4, `(.L_x_72) ;  /* 0x000000010c347547 */ /* 0x000ff6000b800000 */
[----:B------:R-:W-:Y:S01]  /*3fb0*/  UPLOP3.LUT UP0, UPT, UPT, UPT, UP3, 0x80, 0x8 ;  /* 0x000000000008789c */ /* 0x000fe20003f0f030 */
[----:B--2---:R-:W-:Y:S02]  /*3fc0*/  HFMA2 R0, -RZ, RZ, 0, 5.9604644775390625e-08 ;  /* 0x00000001ff007431 */ /* 0x004fe400000001ff */
[----:B------:R-:W-:Y:S03]  /*3fd0*/  IMAD.MOV.U32 R60, RZ, RZ, 0x1 ;  /* 0x00000001ff3c7424 */ /* 0x000fe600078e00ff */
[----:B------:R-:W-:Y:S05]  /*3fe0*/  PLOP3.LUT P0, PT, PT, PT, UP0, 0x80, 0x8 ;  /* 0x000000000008781c */ /* 0x000fea0003f0f008 */
[----:B------:R-:W2:Y:S01]  /*3ff0*/  @UP0 LDCU.64 UR14, c[0x0][0x888] ;  /* 0x00011100ff0e07ac */ /* 0x000ea20008000a00 */
[----:B------:R-:W-:Y:S07]  /*4000*/  @UP0 UIMAD UR8, UR36, UR4, URZ ;  /* 0x00000004240802a4 */ /* 0x000fee000f8e02ff */
[----:B------:R-:W-:Y:S01]  /*4010*/  @!P0 PRMT R60, R0, 0x7610, R60 ;  /* 0x00007610003c8816 */ /* 0x000fe2000000003c */
[----:B--2---:R-:W-:Y:S03]  /*4020*/  @UP0 UIMAD.WIDE UR14, UR8, 0x4, UR14 ;  /* 0x00000004080e08a5 */ /* 0x004fe6000f8e020e */
[----:B------:R-:W2:Y:S03]  /*4030*/  @!UP0 LDCU UR8, c[0x0][0x880] ;  /* 0x00011000ff0887ac */ /* 0x000ea60008000800 */
[----:B------:R-:W-:Y:S01]  /*4040*/  IMAD.U32 R8, RZ, RZ, UR14 ;  /* 0x0000000eff087e24 */ /* 0x000fe2000f8e00ff */
[----:B------:R-:W-:Y:S05]  /*4050*/  MOV R9, UR15 ;  /* 0x0000000f00097c02 */ /* 0x000fea0008000f00 */
[----:B-----5:R3:W5:Y:S02]  /*4060*/  @P0 LDG.E R35, desc[UR46][R8.64] ;  /* 0x0000002e08230981 */ /* 0x020764000c1e1900 */
[----:B--23--:R-:W-:Y:S07]  /*4070*/  @!P0 IMAD.U32 R35, RZ, RZ, UR8 ;  /* 0x00000008ff238e24 */ /* 0x00cfee000f8e00ff */
.L_x_72:
[----:B-----5:R-:W-:Y:S01]  /*4080*/  @!P2 FSETP.EQ.AND P0, PT, R35, RZ, PT ;  /* 0x000000ff2300a20b */ /* 0x020fe20003f02000 */
[----:B------:R-:W-:Y:S01]  /*4090*/  @!UPT UIADD3 URZ, UPT, UPT, URZ, URZ, URZ ;  /* 0x000000fffffff290 */ /* 0x000fe2000fffe0ff */
[----:B------:R-:W-:Y:S11]  /*40a0*/  @!P2 BRA `(.L_x_73) ;  /* 0x000000000014a947 */ /* 0x000ff60003800000 */
[----:B------:R-:W-:Y:S02]  /*40b0*/  LOP3.LUT P2, RZ, R60, 0xff, RZ, 0xc0, !PT ;  /* 0x000000ff3cff7812 */ /* 0x000fe4000784c0ff */
[----:B------:R-:W-:Y:S04]  /*40c0*/  PLOP3.LUT P0, PT, PT, PT, UP0, 0x80, 0x8 ;  /* 0x000000000008781c */ /* 0x000fe80003f0f008 */
[----:B------:R-:W-:Y:S07]  /*40d0*/  PLOP3.LUT P0, PT, P0, PT, PT, 0x8, 0x80 ;  /* 0x000000000080781c */ /* 0x000fee000070e170 */
[----:B------:R-:W-:Y:S11]  /*40e0*/  @P2 FSETP.EQ.AND P0, PT, R35, RZ, PT ;  /* 0x000000ff2300220b */ /* 0x000ff60003f02000 */
[----:B------:R-:W-:Y:S02]  /*40f0*/  @!UPT UIADD3 URZ, UPT, UPT, URZ, URZ, URZ ;  /* 0x000000fffffff290 */ /* 0x000fe4000fffe0ff */
.L_x_73:
[----:B------:R-:W-:Y:S01]  /*4100*/  ULEA UR15, UR13, UR7, 0x3 ;  /* 0x000000070d0f7291 */ /* 0x000fe2000f8e18ff */
[----:B------:R-:W-:Y:S02]  /*4110*/  SHF.L.U32 R9, R32, 0x1f, RZ ;  /* 0x0000001f20097819 */ /* 0x000fe400000006ff */
[----:B------:R-:W-:Y:S04]  /*4120*/  ELECT P4, URZ, PT ;  /* 0x0000000000ff782f */ /* 0x000fe80003880000 */
[----:B------:R-:W-:Y:S02]  /*4130*/  PLOP3.LUT P4, PT, P0, P4, PT, 0xf2, 0x2f ;  /* 0x00000000002f781c */ /* 0x000fe40000789e72 */
[----:B------:R-:W3:Y:S11]  /*4140*/  SYNCS.PHASECHK.TRANS64.TRYWAIT P2, [UR15+0x58], R9 ;  /* 0x00005809ff0075a7 */ /* 0x000ef6000804110f */
[----:B-1----:R-:W-:Y:S05]  /*4150*/  @!P4 IADD3 R8, P0, PT, R30, 0x580, RZ ;  /* 0x000005801e08c810 */ /* 0x002fea0007f1e0ff */
[----:B--2---:R-:W-:Y:S01]  /*4160*/  @!P4 IMAD.X R2, RZ, RZ, R31, P0 ;  /* 0x000000ffff02c224 */ /* 0x004fe200000e061f */
[----:B---3--:R-:W-:Y:S07]  /*4170*/  @!P2 BRA `(.L_x_74) ;  /* 0x0000003000c0a947 */ /* 0x008fee0003800000 */
.L_x_145:
[----:B------:R-:W2:Y:S01]  /*4180*/  LDC.64 R12, c[0x0][0xb18] ;  /* 0x0002c600ff0c7b82 */ /* 0x000ea20000000a00 */
[----:B------:R-:W-:Y:S01]  /*4190*/  @!P4 R2UR UR8, R2 ;  /* 0x000000000208c2ca */ /* 0x000fe200000e0000 */
[----:B------:R-:W-:Y:S01]  /*41a0*/  VOTEU.ALL UP2, P4 ;  /* 0x0000000000ff7886 */ /* 0x000fe20002040000 */
[----:B------:R-:W-:Y:S01]  /*41b0*/  @!P4 R2UR UR9, R8 ;  /* 0x000000000809c2ca */ /* 0x000fe200000e0000 */
[----:B------:R-:W-:Y:S01]  /*41c0*/  VOTEU.ALL UP1, P4 ;  /* 0x0000000000ff7886 */ /* 0x000fe20002020000 */
[----:B-1----:R-:W-:Y:S03]  /*41d0*/  @!P4 IMAD.MOV.U32 R0, RZ, RZ, 0x1000 ;  /* 0x00001000ff00c424 */ /* 0x002fe600078e00ff */
[----:B------:R-:W1:Y:S01]  /*41e0*/  @!P1 LDC R2, c[0x0][0xb0c] ;  /* 0x0002c300ff029b82 */ /* 0x000e620000000800 */
[----:B------:R-:W-:Y:S01]  /*41f0*/  UMOV UR20, 0x0 ;  /* 0x0000000000147882 */ /* 0x000fe20000000000 */
[----:B------:R-:W-:Y:S01]  /*4200*/  UMOV UR21, 0x10000000 ;  /* 0x1000000000157882 */ /* 0x000fe20000000000 */
[----:B------:R-:W-:Y:S01]  /*4210*/  UMOV UR12, UR36 ;  /* 0x00000024000c7c82 */ /* 0x000fe20008000000 */
[----:B------:R-:W-:Y:S01]  /*4220*/  UIADD3 UR14, UPT, UPT, UR13, 0x1, URZ ;  /* 0x000000010d0e7890 */ /* 0x000fe2000fffe0ff */
[----:B------:R-:W-:Y:S01]  /*4230*/  @P3 SHF.R.U32.HI R27, RZ, 0x10, R17 ;  /* 0x00000010ff1b3819 */ /* 0x000fe20000011611 */
[----:B------:R-:W-:Y:S02]  /*4240*/  VIADD R29, R29, 0x1 ;  /* 0x000000011d1d7836 */ /* 0x000fe40000000000 */
[----:B------:R-:W-:Y:S01]  /*4250*/  IMAD.U32 R9, RZ, RZ, UR8 ;  /* 0x00000008ff097e24 */ /* 0x000fe2000f8e00ff */
[----:B------:R-:W-:Y:S01]  /*4260*/  @!UP2 ULEA UR8, UR13, UR7, 0xc ;  /* 0x000000070d08a291 */ /* 0x000fe2000f8e60ff */
[----:B------:R-:W-:Y:S01]  /*4270*/  IMAD.U32 R8, RZ, RZ, UR9 ;  /* 0x00000009ff087e24 */ /* 0x000fe2000f8e00ff */
[----:B------:R-:W-:Y:S02]  /*4280*/  UIADD3 UR9, UPT, UPT, UR15, 0x40, URZ ;  /* 0x000000400f097890 */ /* 0x000fe4000fffe0ff */
[----:B------:R-:W-:Y:S01]  /*4290*/  @!P4 R2UR UR19, R9 ;  /* 0x000000000913c2ca */ /* 0x000fe200000e0000 */
[----:B------:R-:W-:Y:S01]  /*42a0*/  @!UP2 UIADD3 UR8, UPT, UPT, UR8, 0x200, URZ ;  /* 0x000002000808a890 */ /* 0x000fe2000fffe0ff */
[----:B------:R-:W-:Y:S01]  /*42b0*/  @!P4 R2UR UR18, R8 ;  /* 0x000000000812c2ca */ /* 0x000fe200000e0000 */
[----:B------:R-:W-:Y:S01]  /*42c0*/  UISETP.NE.AND UP5, UPT, UR14, 0x3, UPT ;  /* 0x000000030e00788c */ /* 0x000fe2000bfa5270 */
[----:B------:R-:W3:Y:S01]  /*42d0*/  LDC.64 R8, c[0x0][0xb10] ;  /* 0x0002c400ff087b82 */ /* 0x000ee20000000a00 */
[----:B------:R-:W-:Y:S02]  /*42e0*/  UPRMT UR16, UR37, 0x654, UR9 ;  /* 0x0000065425107896 */ /* 0x000fe40008000009 */
[----:B------:R-:W-:Y:S02]  /*42f0*/  USEL UR17, URZ, 0x1, UP5 ;  /* 0x00000001ff117887 */ /* 0x000fe4000a800000 */
[----:B------:R-:W-:Y:S04]  /*4300*/  USEL UR14, UR14, URZ, UP5 ;  /* 0x000000ff0e0e7287 */ /* 0x000fe8000a800000 */
[----:B------:R-:W-:Y:S01]  /*4310*/  ULEA UR13, UR14, UR7, 0x3 ;  /* 0x000000070e0d7291 */ /* 0x000fe2000f8e18ff */
[----:B------:R-:W-:Y:S01]  /*4320*/  LOP3.LUT R32, R32, UR17, RZ, 0x3c, !PT ;  /* 0x0000001120207c12 */ /* 0x000fe2000f8e3cff */
[----:B------:R1:W-:Y:S01]  /*4330*/  @!UP1 UTMALDG.3D [UR8], [UR18], desc[UR20] ;  /* 0x00001408120095b4 */ /* 0x0003e20008011000 */
[----:B------:R5:W-:Y:S02]  /*4340*/  @!P4 SYNCS.ARRIVE.TRANS64.RED.A0TR RZ, [UR15+0x40], R0 ;  /* 0x00004000ffffc9a7 */ /* 0x000be4000830040f */
[----:B------:R-:W-:Y:S01]  /*4350*/  SHF.L.U32 R20, R32, 0x1f, RZ ;  /* 0x0000001f20147819 */ /* 0x000fe200000006ff */
[C---:B---3--:R-:W-:Y:S01]  /*4360*/  @!P1 IMAD.HI.U32 R8, R11.reuse, R8, RZ ;  /* 0x000000080b089227 */ /* 0x048fe200078e00ff */
[----:B--2---:R-:W-:Y:S02]  /*4370*/  @!P1 ISETP.NE.AND P0, PT, R12, 0x1, PT ;  /* 0x000000010c00980c */ /* 0x004fe40003f05270 */
[----:B-1----:R-:W-:Y:S01]  /*4380*/  @!P1 ISETP.NE.AND P2, PT, R2, 0x1, PT ;  /* 0x000000010200980c */ /* 0x002fe20003f45270 */
[----:B------:R-:W-:Y:S01]  /*4390*/  SYNCS.ARRIVE.TRANS64.RED.A1T0 RZ, [UR16], RZ ;  /* 0x000000ffffff79a7 */ /* 0x000fe20008100410 */
[C---:B------:R-:W-:Y:S01]  /*43a0*/  @!P1 IMAD.HI.U32 R13, R10.reuse, R13, RZ ;  /* 0x0000000d0a0d9227 */ /* 0x040fe200078e00ff */
[----:B------:R-:W-:Y:S04]  /*43b0*/  @!P1 SHF.R.U32.HI R8, RZ, R9, R8 ;  /* 0x00000009ff089219 */ /* 0x000fe80000011608 */
[----:B------:R-:W-:Y:S01]  /*43c0*/  @!P1 SEL R8, R11, R8, !P2 ;  /* 0x000000080b089207 */ /* 0x000fe20005000000 */
[----:B------:R-:W1:Y:S01]  /*43d0*/  SYNCS.PHASECHK.TRANS64.TRYWAIT P5, [UR13+0x58], R20 ;  /* 0x00005814ff0075a7 */ /* 0x000e6200080a110d */
[----:B-----5:R-:W2:Y:S02]  /*43e0*/  @!P1 LDC R0, c[0x0][0xb20] ;  /* 0x0002c800ff009b82 */ /* 0x020ea40000000800 */
[----:B--2---:R-:W-:Y:S04]  /*43f0*/  @!P1 SHF.R.U32.HI R0, RZ, R0, R13 ;  /* 0x00000000ff009219 */ /* 0x004fe8000001160d */
[----:B------:R-:W-:Y:S05]  /*4400*/  @!P1 SEL R9, R10, R0, !P0 ;  /* 0x000000000a099207 */ /* 0x000fea0004000000 */
[----:B------:R-:W-:Y:S02]  /*4410*/  @!P1 IMAD.IADD R0, R9, 0x1, -R8 ;  /* 0x0000000109009824 */ /* 0x000fe400078e0a08 */
[----:B------:R-:W-:Y:S02]  /*4420*/  @!P1 IMAD.IADD R8, R8, 0x1, -R9 ;  /* 0x0000000108089824 */ /* 0x000fe400078e0a09 */
[----:B------:R-:W-:Y:S02]  /*4430*/  @!P1 IMAD R11, R0, R2, R11 ;  /* 0x00000002000b9224 */ /* 0x000fe400078e020b */
[----:B------:R-:W-:Y:S01]  /*4440*/  @!P1 IMAD R10, R8, R12, R10 ;  /* 0x0000000c080a9224 */ /* 0x000fe200078e020a */
[----:B-1----:R-:W-:Y:S06]  /*4450*/  @!P5 BRA `(.L_x_75) ;  /* 0x000000300020d947 */ /* 0x002fec0003800000 */
.L_x_147:
[----:B------:R-:W-:Y:S01]  /*4460*/  @!P4 IADD3 R2, P0, PT, R30, 0x580, RZ ;  /* 0x000005801e02c810 */ /* 0x000fe20007f1e0ff */
[----:B------:R-:W-:Y:S01]  /*4470*/  UMOV UR18, 0x0 ;  /* 0x0000000000127882 */ /* 0x000fe20000000000 */
[----:B------:R-:W-:Y:S01]  /*4480*/  UMOV UR19, 0x10000000 ;  /* 0x1000000000137882 */ /* 0x000fe20000000000 */
[----:B------:R-:W-:Y:S01]  /*4490*/  VOTEU.ALL UP1, P4 ;  /* 0x0000000000ff7886 */ /* 0x000fe20002020000 */
[----:B------:R-:W-:Y:S01]  /*44a0*/  @!P4 R2UR UR9, R2 ;  /* 0x000000000209c2ca */ /* 0x000fe200000e0000 */
[----:B-1----:R-:W-:Y:S01]  /*44b0*/  @!P4 IMAD.X R0, RZ, RZ, R31, P0 ;  /* 0x000000ffff00c224 */ /* 0x002fe200000e061f */
[----:B------:R-:W-:Y:S01]  /*44c0*/  UMOV UR12, UR36 ;  /* 0x00000024000c7c82 */ /* 0x000fe20008000000 */
[----:B------:R-:W-:Y:S01]  /*44d0*/  @P3 R2UR UR36, R27 ;  /* 0x000000001b2432ca */ /* 0x000fe200000e0000 */
[----:B------:R-:W-:Y:S01]  /*44e0*/  @!UP1 ULEA UR15, UR14, UR7, 0xc ;  /* 0x000000070e0f9291 */ /* 0x000fe2000f8e60ff */
[----:B------:R-:W-:Y:S01]  /*44f0*/  ISETP.NE.AND P0, PT, R29, 0x2, PT ;  /* 0x000000021d00780c */ /* 0x000fe20003f05270 */
[----:B------:R-:W-:Y:S01]  /*4500*/  @!UP1 UIADD3 UR10, UPT, UPT, UR10, 0x20, URZ ;  /* 0x000000200a0a9890 */ /* 0x000fe2000fffe0ff */
[----:B------:R-:W-:Y:S01]  /*4510*/  @!P4 R2UR UR8, R0 ;  /* 0x000000000008c2ca */ /* 0x000fe200000e0000 */
[----:B------:R-:W-:Y:S01]  /*4520*/  IMAD.IADD R20, R10, 0x1, R58 ;  /* 0x000000010a147824 */ /* 0x000fe200078e023a */
[----:B------:R-:W-:Y:S01]  /*4530*/  SEL R0, RZ, 0x1, P0 ;  /* 0x00000001ff007807 */ /* 0x000fe20000000000 */
[----:B------:R-:W-:Y:S01]  /*4540*/  IMAD.IADD R21, R11, 0x1, R59 ;  /* 0x000000010b157824 */ /* 0x000fe200078e023b */
[----:B------:R-:W-:Y:S02]  /*4550*/  SEL R29, R29, RZ, P0 ;  /* 0x000000ff1d1d7207 */ /* 0x000fe40000000000 */
[----:B------:R-:W-:Y:S01]  /*4560*/  IMAD.U32 R8, RZ, RZ, UR9 ;  /* 0x00000009ff087e24 */ /* 0x000fe2000f8e00ff */
[----:B------:R-:W-:Y:S01]  /*4570*/  UIADD3 UR9, UPT, UPT, UR13, 0x40, URZ ;  /* 0x000000400d097890 */ /* 0x000fe2000fffe0ff */
[----:B------:R-:W-:Y:S03]  /*4580*/  LOP3.LUT R28, R28, R0, RZ, 0x3c, !PT ;  /* 0x000000001c1c7212 */ /* 0x000fe600078e3cff */
[----:B------:R-:W-:Y:S02]  /*4590*/  @!P4 R2UR UR16, R8 ;  /* 0x000000000810c2ca */ /* 0x000fe400000e0000 */
[----:B------:R-:W-:Y:S01]  /*45a0*/  IMAD.U32 R9, RZ, RZ, UR8 ;  /* 0x00000008ff097e24 */ /* 0x000fe2000f8e00ff */
[----:B------:R-:W-:Y:S01]  /*45b0*/  @!UP1 UIADD3 UR8, UPT, UPT, UR15, 0x200, URZ ;  /* 0x000002000f089890 */ /* 0x000fe2000fffe0ff */
[----:B------:R-:W-:Y:S01]  /*45c0*/  VOTEU.ALL UP1, P4 ;  /* 0x0000000000ff7886 */ /* 0x000fe20002020000 */
[----:B------:R-:W-:Y:S02]  /*45d0*/  UPRMT UR15, UR37, 0x654, UR9 ;  /* 0x00000654250f7896 */ /* 0x000fe40008000009 */
[----:B------:R-:W-:Y:S11]  /*45e0*/  @!P4 R2UR UR17, R9 ;  /* 0x000000000911c2ca */ /* 0x000ff600000e0000 */
[----:B------:R-:W-:Y:S02]  /*45f0*/  @!UPT UIADD3 URZ, UPT, UPT, URZ, URZ, URZ ;  /* 0x000000fffffff290 */ /* 0x000fe4000fffe0ff */
[----:B------:R2:W-:Y:S01]  /*4600*/  @!UP1 UTMALDG.3D [UR8], [UR16], desc[UR18] ;  /* 0x00001208100095b4 */ /* 0x0005e20008011000 */
[----:B------:R2:W-:Y:S01]  /*4610*/  @!P4 SYNCS.ARRIVE.TRANS64.RED.A0TR RZ, [UR13+0x40], R25 ;  /* 0x00004019ffffc9a7 */ /* 0x0005e2000830040d */
[----:B------:R-:W-:Y:S04]  /*4620*/  UIADD3 UR13, UPT, UPT, UR14, 0x1, URZ ;  /* 0x000000010e0d7890 */ /* 0x000fe8000fffe0ff */
[----:B------:R-:W-:Y:S04]  /*4630*/  UISETP.NE.AND UP1, UPT, UR13, 0x3, UPT ;  /* 0x000000030d00788c */ /* 0x000fe8000bf25270 */
[----:B------:R-:W-:Y:S02]  /*4640*/  USEL UR14, URZ, 0x1, UP1 ;  /* 0x00000001ff0e7887 */ /* 0x000fe40008800000 */
[----:B------:R-:W-:Y:S02]  /*4650*/  USEL UR13, UR13, URZ, UP1 ;  /* 0x000000ff0d0d7287 */ /* 0x000fe40008800000 */
[----:B------:R-:W-:Y:S02]  /*4660*/  UPLOP3.LUT UP1, UPT, UPT, UPT, UPT, 0x80, 0x8 ;  /* 0x000000000008789c */ /* 0x000fe40003f2f070 */
[----:B------:R-:W-:Y:S01]  /*4670*/  LOP3.LUT R32, R32, UR14, RZ, 0x3c, !PT ;  /* 0x0000000e20207c12 */ /* 0x000fe2000f8e3cff */
[----:B------:R-:W-:Y:S01]  /*4680*/  SYNCS.ARRIVE.TRANS64.RED.A1T0 RZ, [UR15], RZ ;  /* 0x000000ffffff79a7 */ /* 0x000fe2000810040f */
[----:B------:R-:W-:Y:S07]  /*4690*/  @P3 BRA `(.L_x_76) ;  /* 0xfffffff4001c3947 */ /* 0x000fee000383ffff */
[----:B------:R-:W-:Y:S01]  /*46a0*/  UIADD3 UR7, UPT, UPT, UR7, 0x58, URZ ;  /* 0x0000005807077890 */ /* 0x000fe2000fffe0ff */
[----:B------:R-:W-:-:S03]  /*46b0*/  SHF.L.U32 R2, R32, 0x1f, RZ ;  /* 0x0000001f20027819 */ /* 0x000fc600000006ff */
[----:B------:R-:W-:-:S09]  /*46c0*/  ULEA UR4, UR13, UR7, 0x3 ;  /* 0x000000070d047291 */ /* 0x000fd2000f8e18ff */
[----:B------:R-:W1:Y:S02]  /*46d0*/  SYNCS.PHASECHK.TRANS64.TRYWAIT P0, [UR4], R2 ;  /* 0x00000002ff0075a7 */ /* 0x000e640008001104 */
[----:B-1----:R-:W-:Y:S05]  /*46e0*/  @!P0 BRA `(.L_x_77) ;  /* 0x0000002c00948947 */ /* 0x002fea0003800000 */
.L_x_149:
        /* <DEDUP_REMOVED lines=9> */
.L_x_151:
[----:B------:R-:W-:-:S04]  /*4780*/  UIADD3 UR5, UPT, UPT, UR5, 0x1, URZ ;  /* 0x0000000105057890 */ /* 0x000fc8000fffe0ff */
[----:B------:R-:W-:-:S04]  /*4790*/  UISETP.NE.AND UP0, UPT, UR5, 0x3, UPT ;  /* 0x000000030500788c */ /* 0x000fc8000bf05270 */
[----:B------:R-:W-:Y:S02]  /*47a0*/  USEL UR4, URZ, 0x1, UP0 ;  /* 0x00000001ff047887 */ /* 0x000fe40008000000 */
[----:B------:R-:W-:-:S04]  /*47b0*/  USEL UR5, UR5, URZ, UP0 ;  /* 0x000000ff05057287 */ /* 0x000fc80008000000 */
[----:B------:R-:W-:Y:S01]  /*47c0*/  ULEA UR5, UR5, UR7, 0x3 ;  /* 0x0000000705057291 */ /* 0x000fe2000f8e18ff */
[----:B-1----:R-:W-:-:S04]  /*47d0*/  LOP3.LUT R2, R32, UR4, RZ, 0x3c, !PT ;  /* 0x0000000420027c12 */ /* 0x002fc8000f8e3cff */
[----:B------:R-:W-:Y:S01]  /*47e0*/  SHF.L.U32 R2, R2, 0x1f, RZ ;  /* 0x0000001f02027819 */ /* 0x000fe200000006ff */
[----:B------:R-:W-:-:S07]  /*47f0*/  IMAD.U32 R0, RZ, RZ, UR5 ;  /* 0x00000005ff007e24 */ /* 0x000fce000f8e00ff */
.L_x_79:
[----:B-1----:R1:W3:Y:S02]  /*4800*/  SYNCS.PHASECHK.TRANS64.TRYWAIT P0, [R0+URZ], R2 ;  /* 0x00000002000075a7 */ /* 0x0022e400080011ff */
[----:B---3--:R-:W-:Y:S05]  /*4810*/  @!P0 NANOSLEEP.SYNCS 0x989680 ;  /* 0x009896800000895d */ /* 0x008fea0003900000 */
[----:B------:R-:W3:Y:S02]  /*4820*/  @!P0 SYNCS.PHASECHK.TRANS64 P0, [R0+URZ], R2 ;  /* 0x00000002000085a7 */ /* 0x000ee400080010ff */
[----:B--23--:R-:W-:Y:S05]  /*4830*/  @P0 EXIT ;  /* 0x000000000000094d */ /* 0x00cfea0003800000 */
[----:B------:R-:W-:Y:S05]  /*4840*/  BRA `(.L_x_79) ;  /* 0xfffffffc00ec7947 */ /* 0x000fea000383ffff */
.L_x_67:
[----:B------:R-:W-:-:S06]  /*4850*/  UISETP.GE.AND UP1, UPT, UR8, 0x4, UPT ;  /* 0x000000040800788c */ /* 0x000fcc000bf26270 */
[----:B------:R-:W-:-:S13]  /*4860*/  PLOP3.LUT P0, PT, PT, PT, UP1, 0x80, 0x8 ;  /* 0x000000000008781c */ /* 0x000fda0003f0f018 */
[----:B------:R-:W-:Y:S05]  /*4870*/  @!P0 EXIT ;  /* 0x000000000000894d */ /* 0x000fea0003800000 */
[----:B------:R-:W-:Y:S01]  /*4880*/  BAR.SYNC.DEFER_BLOCKING 0x6, 0xa0 ;  /* 0x0182800000007b1d */ /* 0x000fe20000010000 */
[C---:B------:R-:W-:Y:S01]  /*4890*/  IMAD.SHL.U32 R3, R70.reuse, 0x20, RZ ;  /* 0x0000002046037824 */ /* 0x040fe200078e00ff */
[----:B------:R-:W-:Y:S01]  /*48a0*/  SHF.R.U32.HI R4, RZ, 0x1, R70 ;  /* 0x00000001ff047819 */ /* 0x000fe20000011646 */
[C---:B------:R-:W-:Y:S01]  /*48b0*/  IMAD.SHL.U32 R64, R70.reuse, 0x10, RZ ;  /* 0x0000001046407824 */ /* 0x040fe200078e00ff */
[C---:B------:R-:W-:Y:S01]  /*48c0*/  LOP3.LUT P0, RZ, R70.reuse, 0x4, RZ, 0xc0, !PT ;  /* 0x0000000446ff7812 */ /* 0x040fe2000780c0ff */
[----:B------:R-:W-:Y:S01]  /*48d0*/  IMAD.U32 R32, R70, 0x10000, RZ ;  /* 0x0001000046207824 */ /* 0x000fe200078e00ff */
[----:B------:R-:W-:Y:S02]  /*48e0*/  UMOV UR48, 0x400 ;  /* 0x0000040000307882 */ /* 0x000fe40000000000 */
[----:B------:R-:W1:Y:S01]  /*48f0*/  LDC R63, c[0x0][0x370] ;  /* 0x0000dc00ff3f7b82 */ /* 0x000e620000000800 */
[----:B------:R-:W-:Y:S01]  /*4900*/  ULEA UR48, UR37, UR48, 0x18 ;  /* 0x0000003025307291 */ /* 0x000fe2000f8ec0ff */
[----:B------:R-:W-:Y:S01]  /*4910*/  LOP3.LUT R2, R3, 0xc0, RZ, 0xc0, !PT ;  /* 0x000000c003027812 */ /* 0x000fe200078ec0ff */
[----:B------:R-:W-:Y:S01]  /*4920*/  IMAD.MOV.U32 R69, RZ, RZ, 0x10 ;  /* 0x00000010ff457424 */ /* 0x000fe200078e00ff */
[----:B------:R-:W-:Y:S01]  /*4930*/  LOP3.LUT R64, R64, 0x600, RZ, 0xc0, !PT ;  /* 0x0000060040407812 */ /* 0x000fe200078ec0ff */
[----:B------:R-:W-:Y:S01]  /*4940*/  IMAD.MOV.U32 R31, RZ, RZ, RZ ;  /* 0x000000ffff1f7224 */ /* 0x000fe200078e00ff */
[----:B------:R-:W-:Y:S01]  /*4950*/  LOP3.LUT R4, R2, 0x8, R4, 0xf8, !PT ;  /* 0x0000000802047812 */ /* 0x000fe200078ef804 */
[----:B------:R-:W-:Y:S01]  /*4960*/  IMAD.SHL.U32 R2, R70, 0x4, RZ ;  /* 0x0000000446027824 */ /* 0x000fe200078e00ff */
[----:B------:R-:W2:Y:S01]  /*4970*/  LDC R28, c[0x0][0xb0c] ;  /* 0x0002c300ff1c7b82 */ /* 0x000ea20000000800 */
[--C-:B------:R-:W-:Y:S01]  /*4980*/  LOP3.LUT R64, R64, 0x20, R3.reuse, 0xf8, !PT ;  /* 0x0000002040407812 */ /* 0x100fe200078ef803 */
[----:B------:R-:W-:Y:S01]  /*4990*/  IMAD.MOV.U32 R68, RZ, RZ, RZ ;  /* 0x000000ffff447224 */ /* 0x000fe200078e00ff */
[----:B------:R-:W-:Y:S01]  /*49a0*/  LOP3.LUT R32, R32, 0x600000, RZ, 0xc0, !PT ;  /* 0x0060000020207812 */ /* 0x000fe200078ec0ff */
[----:B------:R-:W-:Y:S01]  /*49b0*/  IMAD.MOV.U32 R73, RZ, RZ, RZ ;  /* 0x000000ffff497224 */ /* 0x000fe200078e00ff */
[----:B------:R-:W-:Y:S01]  /*49c0*/  LOP3.LUT R2, R4, 0x18, R2, 0x78, !PT ;  /* 0x0000001804027812 */ /* 0x000fe200078e7802 */
[----:B------:R-:W-:Y:S01]  /*49d0*/  IMAD.MOV.U32 R67, RZ, RZ, RZ ;  /* 0x000000ffff437224 */ /* 0x000fe200078e00ff */
[----:B------:R-:W-:Y:S01]  /*49e0*/  LOP3.LUT R64, R64, 0x100, R3, 0xf8, !PT ;  /* 0x0000010040407812 */ /* 0x000fe200078ef803 */
[----:B------:R-:W4:Y:S01]  /*49f0*/  LDC R61, c[0x0][0xb20] ;  /* 0x0002c800ff3d7b82 */ /* 0x000f220000000800 */
[----:B------:R-:W3:Y:S01]  /*4a00*/  LDS R0, [UR48+0x130] ;  /* 0x00013030ff007984 */ /* 0x000ee20008000800 */
[----:B------:R-:W-:Y:S01]  /*4a10*/  LOP3.LUT R70, R70, 0x60, RZ, 0xc0, !PT ;  /* 0x0000006046467812 */ /* 0x000fe200078ec0ff */
[----:B------:R-:W1:Y:S01]  /*4a20*/  LDCU.64 UR54, c[0x0][0x348] ;  /* 0x00006900ff3677ac */ /* 0x000e620008000a00 */
[----:B------:R-:W-:-:S02]  /*4a30*/  LOP3.LUT R64, R64, R2, RZ, 0xfc, !PT ;  /* 0x0000000240407212 */ /* 0x000fc400078efcff */
[----:B------:R-:W-:Y:S01]  /*4a40*/  SEL R69, R69, 0xfffffff0, !P0 ;  /* 0xfffffff045457807 */ /* 0x000fe20004000000 */
[----:B------:R-:W1:Y:S01]  /*4a50*/  LDCU.64 UR38, c[0x0][0x888] ;  /* 0x00011100ff2677ac */ /* 0x000e620008000a00 */
[----:B------:R-:W1:Y:S01]  /*4a60*/  LDC R27, c[0x0][0xb30] ;  /* 0x0002cc00ff1b7b82 */ /* 0x000e620000000800 */
[----:B------:R-:W1:Y:S01]  /*4a70*/  LDCU.64 UR44, c[0x0][0x890] ;  /* 0x00011200ff2c77ac */ /* 0x000e620008000a00 */
[----:B------:R-:W-:-:S06]  /*4a80*/  UMOV UR51, 0x1 ;  /* 0x0000000100337882 */ /* 0x000fcc0000000000 */
[----:B------:R-:W1:Y:S01]  /*4a90*/  LDC.64 R56, c[0x0][0xb10] ;  /* 0x0002c400ff387b82 */ /* 0x000e620000000a00 */
[----:B------:R-:W-:Y:S01]  /*4aa0*/  UMOV UR56, URZ ;  /* 0x000000ff00387c82 */ /* 0x000fe20008000000 */
[----:B------:R-:W-:Y:S01]  /*4ab0*/  UIADD3 UR52, UPT, UPT, UR48, 0x200, URZ ;  /* 0x0000020030347890 */ /* 0x000fe2000fffe0ff */
[----:B------:R-:W-:Y:S01]  /*4ac0*/  UMOV UR50, URZ ;  /* 0x000000ff00327c82 */ /* 0x000fe20008000000 */
[----:B------:R-:W-:-:S04]  /*4ad0*/  UMOV UR49, URZ ;  /* 0x000000ff00317c82 */ /* 0x000fc80008000000 */
[----:B------:R-:W1:Y:S08]  /*4ae0*/  LDC.64 R24, c[0x0][0xb18] ;  /* 0x0002c600ff187b82 */ /* 0x000e700000000a00 */
[----:B------:R-:W1:Y:S08]  /*4af0*/  LDC.64 R22, c[0x0][0xb28] ;  /* 0x0002ca00ff167b82 */ /* 0x000e700000000a00 */
[----:B------:R-:W1:Y:S01]  /*4b00*/  LDC.64 R54, c[0x0][0x8b0] ;  /* 0x00022c00ff367b82 */ /* 0x000e620000000a00 */
[----:B---3--:R-:W-:-:S07]  /*4b10*/  IMAD.IADD R32, R0, 0x1, R32 ;  /* 0x0000000100207824 */ /* 0x008fce00078e0220 */
[----:B------:R-:W3:Y:S08]  /*4b20*/  LDC.64 R52, c[0x0][0x8a8] ;  /* 0x00022a00ff347b82 */ /* 0x000ef00000000a00 */
[----:B--2-4-:R-:W1:Y:S02]  /*4b30*/  LDC R62, c[0x0][0x374] ;  /* 0x0000dd00ff3e7b82 */ /* 0x014e640000000800 */
.L_x_110:
[----:B------:R-:W-:Y:S02]  /*4b40*/  LEA R0, R73, UR48, 0x3 ;  /* 0x0000003049007c11 */ /* 0x000fe4000f8e18ff */
[----:B------:R-:W-:Y:S02]  /*4b50*/  SHF.L.U32 R2, R67, 0x1f, RZ ;  /* 0x0000001f43027819 */ /* 0x000fe400000006ff */
[----:B-1----:R-:W-:Y:S02]  /*4b60*/  LEA R16, R73, UR48, 0x4 ;  /* 0x0000003049107c11 */ /* 0x002fe4000f8e20ff */
[----:B------:R-:W2:Y:S02]  /*4b70*/  SYNCS.PHASECHK.TRANS64.TRYWAIT P0, [R0+URZ+0x80], R2 ;  /* 0x00008002000075a7 */ /* 0x000ea400080011ff */
[----:B--2---:R-:W-:Y:S05]  /*4b80*/  @!P0 BRA `(.L_x_80) ;  /* 0x00000028009c8947 */ /* 0x004fea0003800000 */
.L_x_152:
[----:B------:R-:W4:Y:S01]  /*4b90*/  LDC.64 R10, c[0x0][0xb10] ;  /* 0x0002c400ff0a7b82 */ /* 0x000f220000000a00 */
[----:B------:R-:W3:Y:S01]  /*4ba0*/  LDS.128 R16, [R16+0x110] ;  /* 0x0001100010107984 */ /* 0x000ee20000000c00 */
[----:B-1----:R-:W-:Y:S01]  /*4bb0*/  ISETP.NE.AND P1, PT, R27, 0x1, PT ;  /* 0x000000011b00780c */ /* 0x002fe20003f25270 */
[----:B--2---:R-:W-:Y:S01]  /*4bc0*/  VIADD R0, R0, 0x90 ;  /* 0x0000009000007836 */ /* 0x004fe20000000000 */
[----:B------:R-:W-:Y:S04]  /*4bd0*/  ISETP.GE.AND P0, PT, R26, 0x1, PT ;  /* 0x000000011a00780c */ /* 0x000fe80003f06270 */
[----:B------:R-:W1:Y:S01]  /*4be0*/  LDC.64 R8, c[0x0][0xb18] ;  /* 0x0002c600ff087b82 */ /* 0x000e620000000a00 */
[----:B------:R-:W-:Y:S01]  /*4bf0*/  PRMT R0, RZ, 0x654, R0 ;  /* 0x00000654ff007816 */ /* 0x000fe20000000000 */
[----:B------:R-:W-:Y:S01]  /*4c00*/  @!PT LDS RZ, [RZ] ;  /* 0x00000000fffff984 */ /* 0x000fe20000000800 */
[----:B------:R-:W-:Y:S01]  /*4c10*/  @!PT LDS RZ, [RZ] ;  /* 0x00000000fffff984 */ /* 0x000fe20000000800 */
[----:B------:R-:W-:Y:S01]  /*4c20*/  @!PT LDS RZ, [RZ] ;  /* 0x00000000fffff984 */ /* 0x000fe20000000800 */
[----:B------:R-:W-:Y:S01]  /*4c30*/  @!PT LDS RZ, [RZ] ;  /* 0x00000000fffff984 */ /* 0x000fe20000000800 */
[----:B------:R2:W-:Y:S06]  /*4c40*/  MEMBAR.ALL.CTA ;  /* 0x0000000000007992 */ /* 0x0005ec0000008000 */
[----:B--2---:R-:W2:Y:S01]  /*4c50*/  FENCE.VIEW.ASYNC.S ;  /* 0x00000000000073c6 */ /* 0x004ea20000000000 */
[----:B------:R-:W1:Y:S08]  /*4c60*/  @!P1 LDC R12, c[0x0][0xb20] ;  /* 0x0002c800ff0c9b82 */ /* 0x000e700000000800 */
[----:B------:R-:W1:Y:S01]  /*4c70*/  @!P1 LDC R7, c[0x0][0xb0c] ;  /* 0x0002c300ff079b82 */ /* 0x000e620000000800 */
[----:B--2---:R2:W-:Y:S01]  /*4c80*/  SYNCS.ARRIVE.TRANS64.RED.A1T0 RZ, [R0+URZ], RZ ;  /* 0x000000ff00ff79a7 */ /* 0x0045e200081004ff */
[----:B---3--:R-:W-:Y:S04]  /*4c90*/  LOP3.LUT P4, RZ, R18, 0x1, RZ, 0xc0, !PT ;  /* 0x0000000112ff7812 */ /* 0x008fe8000788c0ff */
[----:B------:R-:W-:Y:S09]  /*4ca0*/  P2R R71, PR, RZ, 0x10 ;  /* 0x00000010ff477803 */ /* 0x000ff20000000000 */
[----:B------:R-:W-:Y:S02]  /*4cb0*/  @P4 MOV R30, R16 ;  /* 0x00000010001e4202 */ /* 0x000fe40000000f00 */
[----:B------:R-:W-:Y:S01]  /*4cc0*/  @P4 LOP3.LUT R29, R17, 0xffff, RZ, 0xc0, !PT ;  /* 0x0000ffff111d4812 */ /* 0x000fe200078ec0ff */
[----:B--2-4-:R-:W-:Y:S06]  /*4cd0*/  @!P0 BRA `(.L_x_81) ;  /* 0x0000000000a48947 */ /* 0x014fec0003800000 */
[----:B------:R-:W-:Y:S01]  /*4ce0*/  IMAD.HI.U32 R0, R62, R25, RZ ;  /* 0x000000193e007227 */ /* 0x000fe200078e00ff */
[----:B------:R-:W-:Y:S02]  /*4cf0*/  ISETP.NE.AND P0, PT, R24, 0x1, PT ;  /* 0x000000011800780c */ /* 0x000fe40003f05270 */
[----:B------:R-:W-:Y:S01]  /*4d00*/  ISETP.NE.AND P2, PT, R26, 0x1, PT ;  /* 0x000000011a00780c */ /* 0x000fe20003f45270 */
[----:B------:R-:W-:Y:S01]  /*4d10*/  IMAD.HI.U32 R4, R63, R56, RZ ;  /* 0x000000383f047227 */ /* 0x000fe200078e00ff */
[----:B------:R-:W-:Y:S02]  /*4d20*/  SHF.R.U32.HI R0, RZ, R61, R0 ;  /* 0x0000003dff007219 */ /* 0x000fe40000011600 */
[----:B------:R-:W-:Y:S01]  /*4d30*/  ISETP.NE.AND P3, PT, R28, 0x1, PT ;  /* 0x000000011c00780c */ /* 0x000fe20003f65270 */
[----:B------:R-:W-:Y:S01]  /*4d40*/  IMAD.HI.U32 R6, R29, R25, RZ ;  /* 0x000000191d067227 */ /* 0x000fe200078e00ff */
[-C--:B------:R-:W-:Y:S02]  /*4d50*/  SHF.R.U32.HI R4, RZ, R57.reuse, R4 ;  /* 0x00000039ff047219 */ /* 0x080fe40000011604 */
[----:B------:R-:W-:Y:S01]  /*4d60*/  SEL R0, R62, R0, !P0 ;  /* 0x000000003e007207 */ /* 0x000fe20004000000 */
[----:B------:R-:W-:Y:S01]  /*4d70*/  IMAD.HI.U32 R5, R30, R56, RZ ;  /* 0x000000381e057227 */ /* 0x000fe200078e00ff */
[----:B------:R-:W-:Y:S03]  /*4d80*/  SEL R4, R63, R4, !P3 ;  /* 0x000000043f047207 */ /* 0x000fe60005800000 */
[-C--:B------:R-:W-:Y:S01]  /*4d90*/  IMAD.HI.U32 R3, R0, R22.reuse, RZ ;  /* 0x0000001600037227 */ /* 0x080fe200078e00ff */
[----:B------:R-:W-:Y:S03]  /*4da0*/  SHF.R.U32.HI R5, RZ, R57, R5 ;  /* 0x00000039ff057219 */ /* 0x000fe60000011605 */
[----:B------:R-:W-:Y:S01]  /*4db0*/  IMAD.HI.U32 R2, R4, R22, RZ ;  /* 0x0000001604027227 */ /* 0x000fe200078e00ff */
[----:B------:R-:W-:Y:S02]  /*4dc0*/  @P2 SHF.R.U32.HI R0, RZ, R23, R3 ;  /* 0x00000017ff002219 */ /* 0x000fe40000011603 */
[----:B------:R-:W-:Y:S02]  /*4dd0*/  SHF.R.U32.HI R3, RZ, R61, R6 ;  /* 0x0000003dff037219 */ /* 0x000fe40000011606 */
[----:B------:R-:W-:Y:S01]  /*4de0*/  @P2 SHF.R.U32.HI R4, RZ, R23, R2 ;  /* 0x00000017ff042219 */ /* 0x000fe20000011602 */
[----:B------:R-:W-:Y:S01]  /*4df0*/  IMAD R0, R26, R0, RZ ;  /* 0x000000001a007224 */ /* 0x000fe200078e02ff */
[----:B------:R-:W-:Y:S02]  /*4e00*/  SEL R3, R29, R3, !P0 ;  /* 0x000000031d037207 */ /* 0x000fe40004000000 */
[----:B------:R-:W-:Y:S01]  /*4e10*/  SEL R2, R30, R5, !P3 ;  /* 0x000000051e027207 */ /* 0x000fe20005800000 */
[----:B------:R-:W-:Y:S01]  /*4e20*/  IMAD R5, R26, R4, RZ ;  /* 0x000000041a057224 */ /* 0x000fe200078e02ff */
[C---:B------:R-:W-:Y:S01]  /*4e30*/  ISETP.GE.AND P0, PT, R3.reuse, R0, PT ;  /* 0x000000000300720c */ /* 0x040fe20003f06270 */
[C---:B------:R-:W-:Y:S03]  /*4e40*/  IMAD.HI.U32 R0, R3.reuse, R22, RZ ;  /* 0x0000001603007227 */ /* 0x040fe600078e00ff */
[C---:B------:R-:W-:Y:S02]  /*4e50*/  ISETP.GE.OR P0, PT, R2.reuse, R5, P0 ;  /* 0x000000050200720c */ /* 0x040fe40000706670 */
[----:B------:R-:W-:Y:S04]  /*4e60*/  SHF.R.U32.HI R0, RZ, R23, R0 ;  /* 0x00000017ff007219 */ /* 0x000fe80000011600 */
[C---:B------:R-:W-:Y:S05]  /*4e70*/  SEL R6, R3.reuse, R0, !P2 ;  /* 0x0000000003067207 */ /* 0x040fea0005000000 */
        /* <DEDUP_REMOVED lines=14> */
[----:B------:R-:W-:Y:S07]  /*4f60*/  IMAD R29, R3, R24, R29 ;  /* 0x00000018031d7224 */ /* 0x000fee00078e021d */
.L_x_81:
[----:B-1----:R-:W-:Y:S01]  /*4f70*/  @!P1 ISETP.NE.AND P0, PT, R8, 0x1, PT ;  /* 0x000000010800980c */ /* 0x002fe20003f05270 */
[----:B------:R-:W-:Y:S01]  /*4f80*/  @!P1 IMAD.HI.U32 R0, R30, R10, RZ ;  /* 0x0000000a1e009227 */ /* 0x000fe200078e00ff */
[----:B------:R-:W-:Y:S01]  /*4f90*/  @!P1 ISETP.NE.AND P2, PT, R7, 0x1, PT ;  /* 0x000000010700980c */ /* 0x000fe20003f45270 */
[----:B------:R-:W-:Y:S01]  /*4fa0*/  ULOP3.LUT UP0, URZ, UR52, 0x1b0, URZ, 0xc0, !UPT ;  /* 0x000001b034ff7892 */ /* 0x000fe2000f80c0ff */
[----:B------:R-:W-:Y:S01]  /*4fb0*/  R2UR UR42, R21 ;  /* 0x00000000152a72ca */ /* 0x000fe200000e0000 */
[----:B------:R-:W-:Y:S01]  /*4fc0*/  @!P1 IMAD.HI.U32 R2, R29, R9, RZ ;  /* 0x000000091d029227 */ /* 0x000fe200078e00ff */
[----:B------:R-:W-:Y:S02]  /*4fd0*/  @!P1 SHF.R.U32.HI R0, RZ, R11, R0 ;  /* 0x0000000bff009219 */ /* 0x000fe40000011600 */
[----:B------:R-:W-:Y:S01]  /*4fe0*/  R2UR UR41, R20 ;  /* 0x00000000142972ca */ /* 0x000fe200000e0000 */
[----:B------:R-:W-:Y:S01]  /*4ff0*/  VIADD R73, R73, 0x1 ;  /* 0x0000000149497836 */ /* 0x000fe20000000000 */
[----:B------:R-:W-:Y:S02]  /*5000*/  @!P1 SHF.R.U32.HI R2, RZ, R12, R2 ;  /* 0x0000000cff029219 */ /* 0x000fe40000011602 */
[----:B------:R-:W-:Y:S02]  /*5010*/  @!P1 SEL R3, R30, R0, !P2 ;  /* 0x000000001e039207 */ /* 0x000fe40005000000 */
[----:B------:R-:W-:Y:S02]  /*5020*/  @!P1 SEL R2, R29, R2, !P0 ;  /* 0x000000021d029207 */ /* 0x000fe40004000000 */
[----:B------:R-:W-:Y:S01]  /*5030*/  @P4 SHF.R.U32.HI R66, RZ, 0x10, R17 ;  /* 0x00000010ff424819 */ /* 0x000fe20000011611 */
[----:B------:R-:W-:Y:S02]  /*5040*/  USHF.L.U32 UR42, UR42, 0x6, URZ ;  /* 0x000000062a2a7899 */ /* 0x000fe400080006ff */
[----:B------:R-:W-:Y:S02]  /*5050*/  @!P1 IMAD.IADD R0, R2, 0x1, -R3 ;  /* 0x0000000102009824 */ /* 0x000fe400078e0a03 */
[----:B------:R-:W-:Y:S01]  /*5060*/  @!P1 IMAD.IADD R2, R3, 0x1, -R2 ;  /* 0x0000000103029824 */ /* 0x000fe200078e0a02 */
[----:B------:R-:W-:Y:S01]  /*5070*/  USHF.L.U32 UR41, UR41, 0x6, URZ ;  /* 0x0000000629297899 */ /* 0x000fe200080006ff */
[----:B------:R-:W-:Y:S02]  /*5080*/  @!P1 IMAD R30, R0, R7, R30 ;  /* 0x00000007001e9224 */ /* 0x000fe400078e021e */
[----:B------:R-:W-:Y:S01]  /*5090*/  @!P1 IMAD R29, R2, R8, R29 ;  /* 0x00000008021d9224 */ /* 0x000fe200078e021d */
[----:B------:R-:W-:Y:S08]  /*50a0*/  BRA.U !UP0, `(.L_x_82) ;  /* 0x00000001087c7547 */ /* 0x000ff0000b800000 */
[----:B------:R-:W1:Y:S01]  /*50b0*/  LDCU.64 UR8, c[0x4][0x80] ;  /* 0x01001000ff0877ac */ /* 0x000e620008000a00 */
[----:B------:R-:W-:Y:S01]  /*50c0*/  MOV R2, 0x0 ;  /* 0x0000000000027802 */ /* 0x000fe20000000f00 */
[----:B------:R-:W-:Y:S02]  /*50d0*/  HFMA2 R12, -RZ, RZ, 0, 5.9604644775390625e-08 ;  /* 0x00000001ff0c7431 */ /* 0x000fe400000001ff */
[----:B------:R-:W-:Y:S01]  /*50e0*/  IMAD.MOV.U32 R8, RZ, RZ, 0x70 ;  /* 0x00000070ff087424 */ /* 0x000fe200078e00ff */
[----:B------:R2:W3:Y:S01]  /*50f0*/  LDC.64 R14, c[0x4][R2] ;  /* 0x01000000020e7b82 */ /* 0x0004e20000000a00 */
[----:B------:R-:W4:Y:S01]  /*5100*/  LDCU.64 UR6, c[0x4][0x88] ;  /* 0x01001100ff0677ac */ /* 0x000f220008000a00 */
[----:B------:R-:W-:Y:S01]  /*5110*/  IMAD.MOV.U32 R13, RZ, RZ, RZ ;  /* 0x000000ffff0d7224 */ /* 0x000fe200078e00ff */
[----:B------:R-:W2:Y:S01]  /*5120*/  LDCU.64 UR4, c[0x4][0x8] ;  /* 0x01000100ff0477ac */ /* 0x000ea20008000a00 */
[----:B-1----:R-:W-:Y:S01]  /*5130*/  MOV R5, UR9 ;  /* 0x0000000900057c02 */ /* 0x002fe20008000f00 */
[----:B------:R-:W-:Y:S01]  /*5140*/  IMAD.U32 R4, RZ, RZ, UR8 ;  /* 0x00000008ff047e24 */ /* 0x000fe2000f8e00ff */
[----:B----4-:R-:W-:Y:S01]  /*5150*/  MOV R7, UR7 ;  /* 0x0000000700077c02 */ /* 0x010fe20008000f00 */
[----:B------:R-:W-:Y:S01]  /*5160*/  IMAD.U32 R6, RZ, RZ, UR6 ;  /* 0x00000006ff067e24 */ /* 0x000fe2000f8e00ff */
[----:B--2---:R-:W-:Y:S01]  /*5170*/  MOV R11, UR5 ;  /* 0x00000005000b7c02 */ /* 0x004fe20008000f00 */
[----:B------:R-:W-:Y:S02]  /*5180*/  IMAD.U32 R10, RZ, RZ, UR4 ;  /* 0x00000004ff0a7e24 */ /* 0x000fe4000f8e00ff */
[----:B------:R-:W-:Y:S07]  /*5190*/  LEPC R20, `(.L_x_83) ;  /* 0x000000001014794e */ /* 0x000fee0000000000 */
[----:B---3-5:R-:W-:Y:S05]  /*51a0*/  CALL.ABS.NOINC R14 ;  /* 0x000000000e007343 */ /* 0x028fea0003c00000 */
.L_x_83:
[----:B------:R-:W1:Y:S01]  /*51b0*/  LDCU.64 UR8, c[0x4][0x80] ;  /* 0x01001000ff0877ac */ /* 0x000e620008000a00 */
[----:B------:R-:W2:Y:S01]  /*51c0*/  LDC.64 R2, c[0x4][R2] ;  /* 0x0100000002027b82 */ /* 0x000ea20000000a00 */
[----:B------:R-:W-:Y:S02]  /*51d0*/  HFMA2 R12, -RZ, RZ, 0, 5.9604644775390625e-08 ;  /* 0x00000001ff0c7431 */ /* 0x000fe400000001ff */
[----:B------:R-:W-:Y:S02]  /*51e0*/  IMAD.MOV.U32 R8, RZ, RZ, 0x70 ;  /* 0x00000070ff087424 */ /* 0x000fe400078e00ff */
[----:B------:R-:W-:Y:S01]  /*51f0*/  IMAD.MOV.U32 R13, RZ, RZ, RZ ;  /* 0x000000ffff0d7224 */ /* 0x000fe200078e00ff */
[----:B------:R-:W3:Y:S01]  /*5200*/  LDCU.64 UR6, c[0x4][0x88] ;  /* 0x01001100ff0677ac */ /* 0x000ee20008000a00 */
[----:B------:R-:W4:Y:S01]  /*5210*/  LDCU.64 UR4, c[0x4][0x8] ;  /* 0x01000100ff0477ac */ /* 0x000f220008000a00 */
[----:B-1----:R-:W-:Y:S02]  /*5220*/  MOV R4, UR8 ;  /* 0x0000000800047c02 */ /* 0x002fe40008000f00 */
[----:B------:R-:W-:Y:S02]  /*5230*/  MOV R5, UR9 ;  /* 0x0000000900057c02 */ /* 0x000fe40008000f00 */
[----:B---3--:R-:W-:Y:S01]  /*5240*/  MOV R7, UR7 ;  /* 0x0000000700077c02 */ /* 0x008fe20008000f00 */
[----:B------:R-:W-:Y:S01]  /*5250*/  IMAD.U32 R6, RZ, RZ, UR6 ;  /* 0x00000006ff067e24 */ /* 0x000fe2000f8e00ff */
[----:B----4-:R-:W-:Y:S01]  /*5260*/  MOV R11, UR5 ;  /* 0x00000005000b7c02 */ /* 0x010fe20008000f00 */
[----:B------:R-:W-:Y:S02]  /*5270*/  IMAD.U32 R10, RZ, RZ, UR4 ;  /* 0x00000004ff0a7e24 */ /* 0x000fe4000f8e00ff */
[----:B------:R-:W-:Y:S07]  /*5280*/  LEPC R20, `(.L_x_82) ;  /* 0x000000001014794e */ /* 0x000fee0000000000 */
[----:B--2---:R-:W-:Y:S05]  /*5290*/  CALL.ABS.NOINC R2 ;  /* 0x0000000002007343 */ /* 0x004fea0003c00000 */
.L_x_82:
[----:B------:R-:W-:Y:S01]  /*52a0*/  ISETP.NE.U32.AND P4, PT, R54, RZ, PT ;  /* 0x000000ff3600720c */ /* 0x000fe20003f85070 */
[----:B------:R-:W-:Y:S01]  /*52b0*/  UISETP.NE.AND UP2, UPT, UR53, URZ, UPT ;  /* 0x000000ff3500728c */ /* 0x000fe2000bf45270 */
[----:B------:R-:W-:Y:S01]  /*52c0*/  ISETP.NE.U32.AND P2, PT, RZ, UR38, PT ;  /* 0x00000026ff007c0c */ /* 0x000fe2000bf45070 */
[----:B------:R-:W-:Y:S01]  /*52d0*/  UISETP.NE.U32.AND UP1, UPT, UR44, URZ, UPT ;  /* 0x000000ff2c00728c */ /* 0x000fe2000bf25070 */
[----:B------:R-:W-:Y:S01]  /*52e0*/  ISETP.NE.AND.EX P4, PT, R55, RZ, PT, P4 ;  /* 0x000000ff3700720c */ /* 0x000fe20003f85340 */
[----:B------:R-:W-:Y:S01]  /*52f0*/  UPLOP3.LUT UP0, UPT, UPT, UPT, UPT, 0x40, 0x4 ;  /* 0x000000000004789c */ /* 0x000fe20003f0e870 */
[----:B------:R-:W-:Y:S01]  /*5300*/  ISETP.NE.AND.EX P2, PT, RZ, UR39, PT, P2 ;  /* 0x00000027ff007c0c */ /* 0x000fe2000bf45320 */
[----:B------:R-:W-:Y:S01]  /*5310*/  UISETP.NE.AND.EX UP1, UPT, UR45, URZ, UPT, UP1 ;  /* 0x000000ff2d00728c */ /* 0x000fe2000bf25310 */
[----:B------:R-:W-:Y:S04]  /*5320*/  PLOP3.LUT P1, PT, PT, PT, UP2, 0x80, 0x8 ;  /* 0x000000000008781c */ /* 0x000fe80003f2f028 */
[----:B------:R-:W-:Y:S06]  /*5330*/  @UP2 UPLOP3.LUT UP0, UPT, UPT, UPT, UP1, 0x80, 0x8 ;  /* 0x000000000008289c */ /* 0x000fec0003f0f010 */
[----:B------:R-:W-:Y:S01]  /*5340*/  PLOP3.LUT P0, PT, PT, PT, UP0, 0x80, 0x8 ;  /* 0x000000000008781c */ /* 0x000fe20003f0f008 */
[----:B------:R-:W-:Y:S01]  /*5350*/  @!UPT UIADD3 URZ, UPT, UPT, URZ, URZ, URZ ;  /* 0x000000fffffff290 */ /* 0x000fe2000fffe0ff */
[----:B------:R-:W-:Y:S11]  /*5360*/  BRA.U !UP1, `(.L_x_84) ;  /* 0x0000000109387547 */ /* 0x000ff6000b800000 */
[----:B------:R-:W-:Y:S01]  /*5370*/  UISETP.NE.U32.AND UP0, UPT, UR38, URZ, UPT ;  /* 0x000000ff2600728c */ /* 0x000fe2000bf05070 */
[----:B------:R-:W-:Y:S02]  /*5380*/  HFMA2 R0, -RZ, RZ, 0, 5.9604644775390625e-08 ;  /* 0x00000001ff007431 */ /* 0x000fe400000001ff */
[----:B------:R-:W-:Y:S01]  /*5390*/  IMAD.MOV.U32 R60, RZ, RZ, 0x1 ;  /* 0x00000001ff3c7424 */ /* 0x000fe200078e00ff */
[----:B------:R-:W-:Y:S06]  /*53a0*/  UISETP.NE.AND.EX UP0, UPT, UR39, URZ, UPT, UP0 ;  /* 0x000000ff2700728c */ /* 0x000fec000bf05300 */
[----:B------:R-:W-:Y:S05]  /*53b0*/  PLOP3.LUT P3, PT, PT, PT, UP0, 0x80, 0x8 ;  /* 0x000000000008781c */ /* 0x000fea0003f6f008 */
[----:B------:R-:W1:Y:S01]  /*53c0*/  @UP0 LDCU.64 UR6, c[0x0][0x888] ;  /* 0x00011100ff0607ac */ /* 0x000e620008000a00 */
[----:B------:R-:W-:Y:S07]  /*53d0*/  @UP0 UIMAD UR4, UR36, UR44, URZ ;  /* 0x0000002c240402a4 */ /* 0x000fee000f8e02ff */
[----:B------:R-:W-:Y:S01]  /*53e0*/  @!P3 PRMT R60, R0, 0x7610, R60 ;  /* 0x00007610003cb816 */ /* 0x000fe2000000003c */
[----:B-1----:R-:W-:Y:S03]  /*53f0*/  @UP0 UIMAD.WIDE UR6, UR4, 0x4, UR6 ;  /* 0x00000004040608a5 */ /* 0x002fe6000f8e0206 */
[----:B------:R-:W1:Y:S03]  /*5400*/  @!UP0 LDCU UR4, c[0x0][0x880] ;  /* 0x00011000ff0487ac */ /* 0x000e660008000800 */
[----:B------:R-:W-:Y:S01]  /*5410*/  IMAD.U32 R2, RZ, RZ, UR6 ;  /* 0x00000006ff027e24 */ /* 0x000fe2000f8e00ff */
[----:B------:R-:W-:Y:S05]  /*5420*/  MOV R3, UR7 ;  /* 0x0000000700037c02 */ /* 0x000fea0008000f00 */
[----:B-----5:R2:W5:Y:S02]  /*5430*/  @P3 LDG.E R35, desc[UR46][R2.64] ;  /* 0x0000002e02233981 */ /* 0x020564000c1e1900 */
[----:B-12---:R-:W-:Y:S02]  /*5440*/  @!P3 IMAD.U32 R35, RZ, RZ, UR4 ;  /* 0x00000004ff23be24 */ /* 0x006fe4000f8e00ff */
.L_x_84:
[----:B------:R-:W-:Y:S05]  /*5450*/  @!P4 BRA `(.L_x_85) ;  /* 0x000000000020c947 */ /* 0x000fea0003800000 */
[----:B------:R-:W-:Y:S04]  /*5460*/  ISETP.NE.U32.AND P3, PT, R52, RZ, PT ;  /* 0x000000ff3400720c */ /* 0x000fe80003f65070 */
[----:B------:R-:W-:Y:S11]  /*5470*/  ISETP.NE.AND.EX P3, PT, R53, RZ, PT, P3 ;  /* 0x000000ff3500720c */ /* 0x000ff60003f65330 */
[----:B------:R-:W-:Y:S02]  /*5480*/  @!UPT UIADD3 URZ, UPT, UPT, URZ, URZ, URZ ;  /* 0x000000fffffff290 */ /* 0x000fe4000fffe0ff */
[----:B------:R-:W1:Y:S01]  /*5490*/  @P3 LDC.64 R2, c[0x0][0x8a8] ;  /* 0x00022a00ff023b82 */ /* 0x000e620000000a00 */
[----:B------:R-:W-:Y:S04]  /*54a0*/  @P3 IMAD R0, R54, UR36, RZ ;  /* 0x0000002436003c24 */ /* 0x000fe8000f8e02ff */
[----:B-1----:R-:W-:Y:S05]  /*54b0*/  @P3 IMAD.WIDE R2, R0, 0x4, R2 ;  /* 0x0000000400023825 */ /* 0x002fea00078e0202 */
[----:B-----5:R1:W5:Y:S02]  /*54c0*/  @P3 LDG.E R33, desc[UR46][R2.64] ;  /* 0x0000002e02213981 */ /* 0x020364000c1e1900 */
[----:B-1----:R-:W2:Y:S02]  /*54d0*/  @!P3 LDC R33, c[0x0][0x8a0] ;  /* 0x00022800ff21bb82 */ /* 0x002ea40000000800 */
.L_x_85:
[----:B-----5:R-:W-:Y:S01]  /*54e0*/  FSETP.NEU.AND P3, PT, R35, RZ, PT ;  /* 0x000000ff2300720b */ /* 0x020fe20003f6d000 */
[----:B------:R-:W-:Y:S01]  /*54f0*/  IMAD.U32 R2, RZ, RZ, UR56 ;  /* 0x00000038ff027e24 */ /* 0x000fe2000f8e00ff */
[----:B------:R-:W-:Y:S01]  /*5500*/  SEL R5, RZ, 0xffffffff, P2 ;  /* 0xffffffffff057807 */ /* 0x000fe20001000000 */
[----:B------:R-:W-:Y:S01]  /*5510*/  ULOP3.LUT UR4, UR51, 0x1, URZ, 0x3c, !UPT ;  /* 0x0000000133047892 */ /* 0x000fe2000f8e3cff */
[----:B------:R-:W-:Y:S01]  /*5520*/  @P1 LOP3.LUT P2, RZ, R60, 0xff, RZ, 0xc0, !PT ;  /* 0x000000ff3cff1812 */ /* 0x000fe2000784c0ff */
[----:B------:R-:W-:Y:S01]  /*5530*/  BSSY B1, `(.L_x_86) ;  /* 0x000003d000017945 */ /* 0x000fe20003800000 */
[----:B------:R-:W-:Y:S01]  /*5540*/  @P1 SEL R0, RZ, 0xffffffff, P3 ;  /* 0xffffffffff001807 */ /* 0x000fe20001800000 */
[----:B------:R-:W-:Y:S01]  /*5550*/  IMAD.MOV.U32 R47, RZ, RZ, 0x1 ;  /* 0x00000001ff2f7424 */ /* 0x000fe200078e00ff */
[----:B------:R-:W-:Y:S01]  /*5560*/  LEA R2, R2, UR48, 0x3 ;  /* 0x0000003002027c11 */ /* 0x000fe2000f8e18ff */
[----:B------:R-:W-:Y:S01]  /*5570*/  IMAD.U32 R45, RZ, RZ, UR4 ;  /* 0x00000004ff2d7e24 */ /* 0x000fe2000f8e00ff */
[----:B------:R-:W-:Y:S01]  /*5580*/  @P0 SEL R0, R5, R0, !P2 ;  /* 0x0000000005000207 */ /* 0x000fe20005000000 */
[----:B------:R-:W-:Y:S01]  /*5590*/  IMAD.U32 R46, RZ, RZ, UR56 ;  /* 0x00000038ff2e7e24 */ /* 0x000fe2000f8e00ff */
[C---:B------:R-:W-:Y:S02]  /*55a0*/  LEA R44, R31.reuse, UR48, 0x3 ;  /* 0x000000301f2c7c11 */ /* 0x040fe4000f8e18ff */
[----:B------:R-:W-:Y:S02]  /*55b0*/  CS2R R50, SRZ ;  /* 0x0000000000327805 */ /* 0x000fe4000001ff00 */
[----:B------:R-:W-:Y:S02]  /*55c0*/  @P1 LOP3.LUT R0, R0, 0x1, RZ, 0xc0, !PT ;  /* 0x0000000100001812 */ /* 0x000fe400078ec0ff */
[----:B------:R-:W-:Y:S02]  /*55d0*/  CS2R R48, SRZ ;  /* 0x0000000000307805 */ /* 0x000fe4000001ff00 */
[----:B------:R-:W-:Y:S02]  /*55e0*/  SHF.L.U32 R3, R68, 0x1f, RZ ;  /* 0x0000001f44037819 */ /* 0x000fe400000006ff */
[----:B------:R-:W-:Y:S02]  /*55f0*/  CS2R R42, SRZ ;  /* 0x00000000002a7805 */ /* 0x000fe4000001ff00 */
[----:B------:R-:W-:Y:S02]  /*5600*/  ISETP.NE.U32.OR P5, PT, R0, 0x1, !P1 ;  /* 0x000000010000780c */ /* 0x000fe40004fa5470 */
[----:B------:R-:W-:Y:S02]  /*5610*/  CS2R R40, SRZ ;  /* 0x0000000000287805 */ /* 0x000fe4000001ff00 */
[----:B------:R-:W-:Y:S02]  /*5620*/  PLOP3.LUT P2, PT, PT, PT, UP1, 0x80, 0x8 ;  /* 0x000000000008781c */ /* 0x000fe40003f4f018 */
[----:B------:R-:W-:Y:S02]  /*5630*/  LEA.HI R34, R31, R31, RZ, 0x1 ;  /* 0x0000001f1f227211 */ /* 0x000fe400078f08ff */
[----:B------:R-:W-:Y:S02]  /*5640*/  LOP3.LUT P4, R72, R60, 0xff, RZ, 0xc0, !PT ;  /* 0x000000ff3c487812 */ /* 0x000fe4000788c0ff */
[----:B------:R-:W-:Y:S02]  /*5650*/  SEL R4, RZ, 0xffffffff, P3 ;  /* 0xffffffffff047807 */ /* 0x000fe40001800000 */
[----:B------:R-:W-:Y:S02]  /*5660*/  P2R R74, PR, RZ, 0x20 ;  /* 0x00000020ff4a7803 */ /* 0x000fe40000000000 */
[----:B------:R-:W-:Y:S03]  /*5670*/  @P5 SHF.L.U32 R0, R45, 0x1f, RZ ;  /* 0x0000001f2d005819 */ /* 0x000fe600000006ff */
[----:B------:R-:W-:Y:S01]  /*5680*/  @P2 SEL R4, R5, R4, !P4 ;  /* 0x0000000405042207 */ /* 0x000fe20006000000 */
[----:B------:R1:W3:Y:S03]  /*5690*/  @P5 SYNCS.PHASECHK.TRANS64.TRYWAIT P1, [R2+URZ+0x40], R0 ;  /* 0x00004000020055a7 */ /* 0x0002e600080211ff */
[----:B------:R-:W-:Y:S04]  /*56a0*/  LOP3.LUT R4, R4, 0x1, RZ, 0xc0, !PT ;  /* 0x0000000104047812 */ /* 0x000fe800078ec0ff */
[----:B------:R-:W-:Y:S04]  /*56b0*/  ISETP.NE.U32.AND P2, PT, R4, 0x1, PT ;  /* 0x000000010400780c */ /* 0x000fe80003f45070 */
[----:B------:R-:W-:Y:S01]  /*56c0*/  P2R R76, PR, RZ, 0x4 ;  /* 0x00000004ff4c7803 */ /* 0x000fe20000000000 */
[----:B------:R4:W2:Y:S01]  /*56d0*/  SYNCS.PHASECHK.TRANS64.TRYWAIT P0, [R44+URZ+0xa0], R3 ;  /* 0x0000a0032c0075a7 */ /* 0x0008a200080011ff */
[C---:B-1----:R-:W-:Y:S01]  /*56e0*/  IMAD.SHL.U32 R0, R34.reuse, 0x20, RZ ;  /* 0x0000002022007824 */ /* 0x042fe200078e00ff */
[----:B------:R-:W-:Y:S04]  /*56f0*/  LOP3.LUT R34, R34, 0xffe, RZ, 0xc0, !PT ;  /* 0x00000ffe22227812 */ /* 0x000fe800078ec0ff */
[----:B------:R-:W-:Y:S01]  /*5700*/  LOP3.LUT R0, R0, 0xffffffc0, RZ, 0xc0, !PT ;  /* 0xffffffc000007812 */ /* 0x000fe200078ec0ff */
[----:B------:R-:W-:Y:S04]  /*5710*/  IMAD.IADD R34, R31, 0x1, -R34 ;  /* 0x000000011f227824 */ /* 0x000fe800078e0a22 */
[----:B------:R-:W-:Y:S04]  /*5720*/  IMAD.IADD R0, R32, 0x1, R0 ;  /* 0x0000000120007824 */ /* 0x000fe800078e0200 */
[----:B------:R-:W-:Y:S01]  /*5730*/  IMAD R34, R34, 0x100000, R0 ;  /* 0x0010000022227824 */ /* 0x000fe200078e0200 */
[----:B---3--:R-:W-:Y:S01]  /*5740*/  @P5 SEL R47, RZ, 0x1, !P1 ;  /* 0x00000001ff2f5807 */ /* 0x008fe20004800000 */
[----:B----4-:R-:W-:Y:S06]  /*5750*/  @!P5 BRA `(.L_x_87) ;  /* 0x000000000068d947 */ /* 0x010fec0003800000 */
[----:B------:R-:W-:Y:S01]  /*5760*/  HFMA2 R43, -RZ, RZ, 0, 0 ;  /* 0x00000000ff2b7431 */ /* 0x000fe200000001ff */
[----:B------:R-:W-:Y:S01]  /*5770*/  ISETP.NE.AND P1, PT, R47, RZ, PT ;  /* 0x000000ff2f00720c */ /* 0x000fe20003f25270 */
[----:B------:R-:W-:Y:S01]  /*5780*/  IMAD.U32 R0, RZ, RZ, UR56 ;  /* 0x00000038ff007e24 */ /* 0x000fe2000f8e00ff */
[----:B------:R-:W-:Y:S11]  /*5790*/  BSSY B0, `(.L_x_88) ;  /* 0x0000005000007945 */ /* 0x000ff60003800000 */
[----:B------:R-:W-:Y:S05]  /*57a0*/  @P1 BRA `(.L_x_89) ;  /* 0x00000000000c1947 */ /* 0x000fea0003800000 */
[----:B------:R-:W-:Y:S04]  /*57b0*/  SHF.L.U32 R4, R45, 0x1f, RZ ;  /* 0x0000001f2d047819 */ /* 0x000fe800000006ff */
[----:B------:R-:W1:Y:S02]  /*57c0*/  SYNCS.PHASECHK.TRANS64.TRYWAIT P1, [R2+URZ+0x40], R4 ;  /* 0x00004004020075a7 */ /* 0x000e6400080211ff */
[----:B-1----:R-:W-:Y:S05]  /*57d0*/  @!P1 BRA `(.L_x_90) ;  /* 0x0000001c009c9947 */ /* 0x002fea0003800000 */
.L_x_89:
[----:B------:R-:W-:Y:S05]  /*57e0*/  BSYNC B0 ;  /* 0x0000000000007941 */ /* 0x000fea0003800000 */
.L_x_88:
[----:B------:R-:W-:Y:S01]  /*57f0*/  ISETP.NE.AND P1, PT, R76, RZ, PT ;  /* 0x000000ff4c00720c */ /* 0x000fe20003f25270 */
[----:B------:R-:W-:Y:S01]  /*5800*/  IMAD.MOV.U32 R42, RZ, RZ, RZ ;  /* 0x000000ffff2a7224 */ /* 0x000fe200078e00ff */
[----:B------:R-:W-:Y:S02]  /*5810*/  CS2R R40, SRZ ;  /* 0x0000000000287805 */ /* 0x000fe4000001ff00 */
[----:B------:R-:W-:Y:S02]  /*5820*/  CS2R R50, SRZ ;  /* 0x0000000000327805 */ /* 0x000fe4000001ff00 */
[----:B------:R-:W-:Y:S07]  /*5830*/  CS2R R48, SRZ ;  /* 0x0000000000307805 */ /* 0x000fee000001ff00 */
[----:B-1----:R-:W-:Y:S01]  /*5840*/  @P1 IMAD R2, R0, 0x800, R64 ;  /* 0x0000080000021824 */ /* 0x002fe200078e0240 */
[----:B------:R-:W-:Y:S05]  /*5850*/  @P1 WARPSYNC.ALL ;  /* 0x0000000000001948 */ /* 0x000fea0003800000 */
[----:B------:R-:W-:Y:S01]  /*5860*/  @P1 LEA R2, R2, UR48, 0x1 ;  /* 0x0000003002021c11 */ /* 0x000fe2000f8e08ff */
[----:B------:R-:W-:Y:S04]  /*5870*/  UIADD3 UR5, UPT, UPT, UR56, 0x1, URZ ;  /* 0x0000000138057890 */ /* 0x000fe8000fffe0ff */
[----:B------:R1:W3:Y:S01]  /*5880*/  @P1 LDSM.16.M88.4 R40, [R2+0x200] ;  /* 0x000200000228183b */ /* 0x0002e20000000200 */
[----:B------:R-:W-:Y:S01]  /*5890*/  UISETP.NE.AND UP0, UPT, UR5, 0x3, UPT ;  /* 0x000000030500788c */ /* 0x000fe2000bf05270 */
[----:B------:R-:W-:Y:S03]  /*58a0*/  @P1 IMAD R0, R69, 0x2, R2 ;  /* 0x0000000245001824 */ /* 0x000fe600078e0202 */
[----:B------:R-:W-:Y:S02]  /*58b0*/  USEL UR4, URZ, 0x1, UP0 ;  /* 0x00000001ff047887 */ /* 0x000fe40008000000 */
[----:B------:R1:W4:Y:S01]  /*58c0*/  @P1 LDSM.16.M88.4 R48, [R0+0x200] ;  /* 0x000200000030183b */ /* 0x0003220000000200 */
[----:B------:R-:W-:Y:S03]  /*58d0*/  USEL UR5, UR5, URZ, UP0 ;  /* 0x000000ff05057287 */ /* 0x000fe60008000000 */
[----:B------:R-:W-:Y:S03]  /*58e0*/  LOP3.LUT R45, R45, UR4, RZ, 0x3c, !PT ;  /* 0x000000042d2d7c12 */ /* 0x000fe6000f8e3cff */
[----:B------:R-:W-:Y:S02]  /*58f0*/  IMAD.U32 R46, RZ, RZ, UR5 ;  /* 0x00000005ff2e7e24 */ /* 0x000fe4000f8e00ff */
.L_x_87:
[----:B------:R-:W-:Y:S05]  /*5900*/  BSYNC B1 ;  /* 0x0000000000017941 */ /* 0x000fea0003800000 */
.L_x_86:
[----:B-1----:R-:W-:Y:S04]  /*5910*/  SHF.R.U32.HI R0, RZ, 0x15, R34 ;  /* 0x00000015ff007819 */ /* 0x002fe80000011622 */
[----:B------:R-:W-:Y:S01]  /*5920*/  LOP3.LUT P1, RZ, R0, 0x3, R65, 0x48, !PT ;  /* 0x0000000300ff7812 */ /* 0x000fe20007824841 */
[----:B------:R-:W-:Y:S01]  /*5930*/  @!UPT UIADD3 URZ, UPT, UPT, URZ, URZ, URZ ;  /* 0x000000fffffff290 */ /* 0x000fe2000fffe0ff */
[----:B--2---:R-:W-:Y:S11]  /*5940*/  @P0 BRA `(.L_x_91) ;  /* 0x0000000000080947 */ /* 0x004ff60003800000 */
[----:B------:R-:W1:Y:S02]  /*5950*/  SYNCS.PHASECHK.TRANS64.TRYWAIT P0, [R44+URZ+0xa0], R3 ;  /* 0x0000a0032c0075a7 */ /* 0x000e6400080011ff */
[----:B-1----:R-:W-:Y:S05]  /*5960*/  @!P0 BRA `(.L_x_92) ;  /* 0x0000001c004c8947 */ /* 0x002fea0003800000 */
.L_x_91:
[----:B------:R-:W-:Y:S05]  /*5970*/  @!P1 BRA `(.L_x_93) ;  /* 0x0000000000409947 */ /* 0x000fea0003800000 */
[----:B------:R-:W2:Y:S01]  /*5980*/  LDCU.64 UR8, c[0x4][0x70] ;  /* 0x01000e00ff0877ac */ /* 0x000ea20008000a00 */
[----:B-1----:R-:W-:Y:S01]  /*5990*/  MOV R3, 0x0 ;  /* 0x0000000000037802 */ /* 0x002fe20000000f00 */
[----:B------:R-:W-:Y:S02]  /*59a0*/  HFMA2 R12, -RZ, RZ, 0, 5.9604644775390625e-08 ;  /* 0x00000001ff0c7431 */ /* 0x000fe400000001ff */
[----:B------:R-:W-:Y:S02]  /*59b0*/  IMAD.MOV.U32 R8, RZ, RZ, 0x192 ;  /* 0x00000192ff087424 */ /* 0x000fe400078e00ff */
[----:B------:R-:W-:Y:S01]  /*59c0*/  IMAD.MOV.U32 R13, RZ, RZ, RZ ;  /* 0x000000ffff0d7224 */ /* 0x000fe200078e00ff */
[----:B------:R-:W1:Y:S01]  /*59d0*/  LDCU.64 UR6, c[0x4][0x78] ;  /* 0x01000f00ff0677ac */ /* 0x000e620008000a00 */
[----:B------:R-:W3:Y:S01]  /*59e0*/  LDC.64 R2, c[0x4][R3] ;  /* 0x0100000003027b82 */ /* 0x000ee20000000a00 */
[----:B------:R-:W5:Y:S01]  /*59f0*/  LDCU.64 UR4, c[0x4][0x10] ;  /* 0x01000200ff0477ac */ /* 0x000f620008000a00 */
[----:B--2---:R-:W-:Y:S01]  /*5a00*/  MOV R5, UR9 ;  /* 0x0000000900057c02 */ /* 0x004fe20008000f00 */
[----:B------:R-:W-:Y:S01]  /*5a10*/  IMAD.U32 R4, RZ, RZ, UR8 ;  /* 0x00000008ff047e24 */ /* 0x000fe2000f8e00ff */
[----:B-1----:R-:W-:Y:S01]  /*5a20*/  MOV R7, UR7 ;  /* 0x0000000700077c02 */ /* 0x002fe20008000f00 */
[----:B------:R-:W-:Y:S01]  /*5a30*/  IMAD.U32 R6, RZ, RZ, UR6 ;  /* 0x00000006ff067e24 */ /* 0x000fe2000f8e00ff */
[----:B-----5:R-:W-:Y:S01]  /*5a40*/  MOV R11, UR5 ;  /* 0x00000005000b7c02 */ /* 0x020fe20008000f00 */
[----:B------:R-:W-:Y:S02]  /*5a50*/  IMAD.U32 R10, RZ, RZ, UR4 ;  /* 0x00000004ff0a7e24 */ /* 0x000fe4000f8e00ff */
[----:B------:R-:W-:Y:S07]  /*5a60*/  LEPC R20, `(.L_x_93) ;  /* 0x000000001014794e */ /* 0x000fee0000000000 */
[----:B---34-:R-:W-:Y:S05]  /*5a70*/  CALL.ABS.NOINC R2 ;  /* 0x0000000002007343 */ /* 0x018fea0003c00000 */
.L_x_93:
[----:B------:R-:W-:Y:S05]  /*5a80*/  WARPSYNC.ALL ;  /* 0x0000000000007948 */ /* 0x000fea0003800000 */
[----:B------:R-:W-:Y:S01]  /*5a90*/  R2UR UR4, R34 ;  /* 0x00000000220472ca */ /* 0x000fe200000e0000 */
[----:B-1-3--:R-:W-:Y:S01]  /*5aa0*/  HADD2.F32 R3, -RZ, R40.H0_H0 ;  /* 0x20000028ff037230 */ /* 0x00afe20000004100 */
[----:B------:R-:W-:Y:S01]  /*5ab0*/  SHF.L.U32 R75, R69, 0x1, RZ ;  /* 0x00000001454b7819 */ /* 0x000fe200000006ff */
[----:B------:R-:W-:Y:S01]  /*5ac0*/  HADD2.F32 R20, -RZ, R42.H0_H0 ;  /* 0x2000002aff147230 */ /* 0x000fe20000004100 */
[----:B------:R-:W-:Y:S01]  /*5ad0*/  ISETP.NE.AND P0, PT, R70, RZ, PT ;  /* 0x000000ff4600720c */ /* 0x000fe20003f05270 */
[----:B------:R-:W-:Y:S08]  /*5ae0*/  BSSY.RECONVERGENT B0, `(.L_x_94) ;  /* 0x000004d000007945 */ /* 0x000ff00003800200 */
[----:B------:R-:W1:Y:S02]  /*5af0*/  LDTM.16dp256bit.x4 R4, tmem[UR4] ;  /* 0x00000004000479ee */ /* 0x000e640008120000 */
[C---:B-1----:R-:W-:Y:S01]  /*5b00*/  FMUL R0, R33.reuse, R4 ;  /* 0x0000000421007220 */ /* 0x042fe20000400000 */
[----:B------:R-:W-:Y:S02]  /*5b10*/  HADD2.F32 R4, -RZ, R40.H1_H1 ;  /* 0x30000028ff047230 */ /* 0x000fe40000004100 */
[----:B------:R-:W-:Y:S01]  /*5b20*/  FMUL R2, R33, R5 ;  /* 0x0000000521027220 */ /* 0x000fe20000400000 */
[--C-:B------:R-:W-:Y:S02]  /*5b30*/  HADD2.F32 R5, -RZ, R41.reuse.H0_H0 ;  /* 0x20000029ff057230 */ /* 0x100fe40000004100 */
[----:B------:R-:W-:Y:S01]  /*5b40*/  FFMA R0, R35, R3, R0 ;  /* 0x0000000323007223 */ /* 0x000fe20000000000 */
[----:B------:R-:W-:Y:S01]  /*5b50*/  FMUL R3, R33, R6 ;  /* 0x0000000621037220 */ /* 0x000fe20000400000 */
[----:B------:R-:W-:Y:S02]  /*5b60*/  HADD2.F32 R6, -RZ, R41.H1_H1 ;  /* 0x30000029ff067230 */ /* 0x000fe40000004100 */
[----:B------:R-:W-:Y:S01]  /*5b70*/  FFMA R2, R35, R4, R2 ;  /* 0x0000000423027223 */ /* 0x000fe20000000002 */
[----:B------:R-:W-:Y:S01]  /*5b80*/  FMUL R7, R33, R7 ;  /* 0x0000000721077220 */ /* 0x000fe20000400000 */
[----:B------:R-:W-:Y:S01]  /*5b90*/  FFMA R3, R35, R5, R3 ;  /* 0x0000000523037223 */ /* 0x000fe20000000003 */
[C---:B------:R-:W-:Y:S01]  /*5ba0*/  FMUL R4, R33.reuse, R8 ;  /* 0x0000000821047220 */ /* 0x040fe20000400000 */
[----:B------:R-:W-:Y:S01]  /*5bb0*/  FMUL R5, R33, R9 ;  /* 0x0000000921057220 */ /* 0x000fe20000400000 */
[----:B------:R-:W-:Y:S01]  /*5bc0*/  F2FP.F16.F32.PACK_AB R36, R2, R0 ;  /* 0x000000000224723e */ /* 0x000fe200000000ff */
[C---:B------:R-:W-:Y:S01]  /*5bd0*/  FFMA R7, R35.reuse, R6, R7 ;  /* 0x0000000623077223 */ /* 0x040fe20000000007 */
[----:B------:R-:W-:Y:S02]  /*5be0*/  HADD2.F32 R0, -RZ, R42.H1_H1 ;  /* 0x3000002aff007230 */ /* 0x000fe40000004100 */
[----:B------:R-:W-:Y:S01]  /*5bf0*/  FFMA R4, R35, R20, R4 ;  /* 0x0000001423047223 */ /* 0x000fe20000000004 */
[--C-:B------:R-:W-:Y:S02]  /*5c00*/  HADD2.F32 R2, -RZ, R43.reuse.H0_H0 ;  /* 0x2000002bff027230 */ /* 0x100fe40000004100 */
[----:B------:R-:W-:Y:S01]  /*5c10*/  FMUL R6, R33, R10 ;  /* 0x0000000a21067220 */ /* 0x000fe20000400000 */
[----:B------:R-:W-:Y:S01]  /*5c20*/  F2FP.F16.F32.PACK_AB R37, R7, R3 ;  /* 0x000000030725723e */ /* 0x000fe200000000ff */
[----:B------:R-:W-:Y:S02]  /*5c30*/  HADD2.F32 R3, -RZ, R43.H1_H1 ;  /* 0x3000002bff037230 */ /* 0x000fe40000004100 */
[----:B------:R-:W-:Y:S01]  /*5c40*/  FFMA R5, R35, R0, R5 ;  /* 0x0000000023057223 */ /* 0x000fe20000000005 */
[C---:B------:R-:W-:Y:S01]  /*5c50*/  FMUL R11, R33.reuse, R11 ;  /* 0x0000000b210b7220 */ /* 0x040fe20000400000 */
[--C-:B----4-:R-:W-:Y:S02]  /*5c60*/  HADD2.F32 R7, -RZ, R48.reuse.H0_H0 ;  /* 0x20000030ff077230 */ /* 0x110fe40000004100 */
[C---:B------:R-:W-:Y:S01]  /*5c70*/  FMUL R8, R33.reuse, R12 ;  /* 0x0000000c21087220 */ /* 0x040fe20000400000 */
[----:B------:R-:W-:Y:S02]  /*5c80*/  HADD2.F32 R0, -RZ, R48.H1_H1 ;  /* 0x30000030ff007230 */ /* 0x000fe40000004100 */
[----:B------:R-:W-:Y:S01]  /*5c90*/  FMUL R9, R33, R13 ;  /* 0x0000000d21097220 */ /* 0x000fe20000400000 */
[C---:B------:R-:W-:Y:S01]  /*5ca0*/  FFMA R6, R35.reuse, R2, R6 ;  /* 0x0000000223067223 */ /* 0x040fe20000000006 */
[C---:B------:R-:W-:Y:S01]  /*5cb0*/  FFMA R11, R35.reuse, R3, R11 ;  /* 0x00000003230b7223 */ /* 0x040fe2000000000b */
[C---:B------:R-:W-:Y:S01]  /*5cc0*/  FFMA R8, R35.reuse, R7, R8 ;  /* 0x0000000723087223 */ /* 0x040fe20000000008 */
[----:B------:R-:W-:Y:S01]  /*5cd0*/  FFMA R9, R35, R0, R9 ;  /* 0x0000000023097223 */ /* 0x000fe20000000009 */
[--C-:B------:R-:W-:Y:S02]  /*5ce0*/  HADD2.F32 R2, -RZ, R49.reuse.H0_H0 ;  /* 0x20000031ff027230 */ /* 0x100fe40000004100 */
[C---:B------:R-:W-:Y:S01]  /*5cf0*/  FMUL R10, R33.reuse, R14 ;  /* 0x0000000e210a7220 */ /* 0x040fe20000400000 */
[----:B------:R-:W-:Y:S02]  /*5d00*/  HADD2.F32 R0, -RZ, R49.H1_H1 ;  /* 0x30000031ff007230 */ /* 0x000fe40000004100 */
[----:B------:R-:W-:Y:S01]  /*5d10*/  FMUL R15, R33, R15 ;  /* 0x0000000f210f7220 */ /* 0x000fe20000400000 */
[----:B------:R-:W-:Y:S01]  /*5d20*/  F2FP.F16.F32.PACK_AB R38, R5, R4 ;  /* 0x000000040526723e */ /* 0x000fe200000000ff */
[----:B------:R-:W-:Y:S01]  /*5d30*/  FFMA R10, R35, R2, R10 ;  /* 0x00000002230a7223 */ /* 0x000fe2000000000a */
[----:B------:R-:W-:Y:S01]  /*5d40*/  FMUL R12, R33, R16 ;  /* 0x00000010210c7220 */ /* 0x000fe20000400000 */
[----:B------:R-:W-:Y:S01]  /*5d50*/  FFMA R15, R35, R0, R15 ;  /* 0x00000000230f7223 */ /* 0x000fe2000000000f */
[--C-:B------:R-:W-:Y:S01]  /*5d60*/  HADD2.F32 R0, -RZ, R50.reuse.H0_H0 ;  /* 0x20000032ff007230 */ /* 0x100fe20000004100 */
[----:B------:R-:W-:Y:S01]  /*5d70*/  MOV R5, UR56 ;  /* 0x0000003800057c02 */ /* 0x000fe20008000f00 */
[----:B------:R-:W-:Y:S02]  /*5d80*/  HADD2.F32 R2, -RZ, R50.H1_H1 ;  /* 0x30000032ff027230 */ /* 0x000fe40000004100 */
[C---:B------:R-:W-:Y:S01]  /*5d90*/  FMUL R13, R33.reuse, R17 ;  /* 0x00000011210d7220 */ /* 0x040fe20000400000 */
[--C-:B------:R-:W-:Y:S02]  /*5da0*/  HADD2.F32 R3, -RZ, R51.reuse.H0_H0 ;  /* 0x20000033ff037230 */ /* 0x100fe40000004100 */
[C---:B------:R-:W-:Y:S01]  /*5db0*/  FMUL R14, R33.reuse, R18 ;  /* 0x00000012210e7220 */ /* 0x040fe20000400000 */
[----:B------:R-:W-:Y:S02]  /*5dc0*/  HADD2.F32 R4, -RZ, R51.H1_H1 ;  /* 0x30000033ff047230 */ /* 0x000fe40000004100 */
[----:B------:R-:W-:Y:S01]  /*5dd0*/  FMUL R19, R33, R19 ;  /* 0x0000001321137220 */ /* 0x000fe20000400000 */
[----:B------:R-:W-:Y:S01]  /*5de0*/  FFMA R12, R35, R0, R12 ;  /* 0x00000000230c7223 */ /* 0x000fe2000000000c */
[----:B------:R-:W-:Y:S01]  /*5df0*/  LEA R5, R5, R64, 0xb ;  /* 0x0000004005057211 */ /* 0x000fe200078e58ff */
[C---:B------:R-:W-:Y:S01]  /*5e00*/  FFMA R13, R35.reuse, R2, R13 ;  /* 0x00000002230d7223 */ /* 0x040fe2000000000d */
[C---:B------:R-:W-:Y:S01]  /*5e10*/  FFMA R14, R35.reuse, R3, R14 ;  /* 0x00000003230e7223 */ /* 0x040fe2000000000e */
[----:B------:R-:W-:Y:S01]  /*5e20*/  FFMA R19, R35, R4, R19 ;  /* 0x0000000423137223 */ /* 0x000fe20000000013 */
[----:B------:R-:W-:Y:S02]  /*5e30*/  F2FP.F16.F32.PACK_AB R39, R11, R6 ;  /* 0x000000060b27723e */ /* 0x000fe400000000ff */
[----:B------:R-:W-:Y:S02]  /*5e40*/  LEA R5, R5, UR48, 0x1 ;  /* 0x0000003005057c11 */ /* 0x000fe4000f8e08ff */
[----:B------:R-:W-:Y:S02]  /*5e50*/  F2FP.F16.F32.PACK_AB R8, R9, R8 ;  /* 0x000000080908723e */ /* 0x000fe400000000ff */
[----:B------:R-:W-:Y:S01]  /*5e60*/  F2FP.F16.F32.PACK_AB R9, R15, R10 ;  /* 0x0000000a0f09723e */ /* 0x000fe200000000ff */
[----:B------:R1:W-:Y:S01]  /*5e70*/  STSM.16.M88.4 [R5+0x200], R36 ;  /* 0x0002002405007844 */ /* 0x0003e20000000200 */
[----:B------:R-:W-:Y:S02]  /*5e80*/  F2FP.F16.F32.PACK_AB R10, R13, R12 ;  /* 0x0000000c0d0a723e */ /* 0x000fe400000000ff */
[----:B------:R-:W-:Y:S02]  /*5e90*/  F2FP.F16.F32.PACK_AB R11, R19, R14 ;  /* 0x0000000e130b723e */ /* 0x000fe400000000ff */
[----:B------:R-:W-:Y:S05]  /*5ea0*/  IADD3 R0, PT, PT, R75, 0x200, R5 ;  /* 0x000002004b007810 */ /* 0x000fea0007ffe005 */
[----:B------:R1:W-:Y:S01]  /*5eb0*/  STSM.16.M88.4 [R0], R8 ;  /* 0x0000000800007844 */ /* 0x0003e20000000200 */
[----:B------:R-:W-:Y:S01]  /*5ec0*/  @!PT LDS RZ, [RZ] ;  /* 0x00000000fffff984 */ /* 0x000fe20000000800 */
[----:B------:R-:W-:Y:S01]  /*5ed0*/  @!PT LDS RZ, [RZ] ;  /* 0x00000000fffff984 */ /* 0x000fe20000000800 */
[----:B------:R-:W-:Y:S01]  /*5ee0*/  @!PT LDS RZ, [RZ] ;  /* 0x00000000fffff984 */ /* 0x000fe20000000800 */
[----:B------:R-:W-:Y:S01]  /*5ef0*/  @!PT LDS RZ, [RZ] ;  /* 0x00000000fffff984 */ /* 0x000fe20000000800 */
[----:B------:R2:W-:Y:S07]  /*5f00*/  MEMBAR.ALL.CTA ;  /* 0x0000000000007992 */ /* 0x0005ee0000008000 */
[----:B--2---:R-:W2:Y:S02]  /*5f10*/  FENCE.VIEW.ASYNC.S ;  /* 0x00000000000073c6 */ /* 0x004ea40000000000 */
[----:B--2---:R-:W-:Y:S06]  /*5f20*/  BAR.SYNC.DEFER_BLOCKING 0x1, 0x80 ;  /* 0x0042000000007b1d */ /* 0x004fec0000010000 */
[----:B------:R-:W-:Y:S05]  /*5f30*/  @P0 BRA `(.L_x_95) ;  /* 0x00000000001c0947 */ /* 0x000fea0003800000 */
[----:B------:R-:W-:Y:S02]  /*5f40*/  UIADD3 UR6, UP0, UPT, UR54, 0x680, URZ ;  /* 0x0000068036067890 */ /* 0x000fe4000ff1e0ff */
[----:B------:R-:W-:Y:S02]  /*5f50*/  ULEA UR4, UR56, UR48, 0xc ;  /* 0x0000003038047291 */ /* 0x000fe4000f8e60ff */
[----:B------:R-:W-:Y:S02]  /*5f60*/  UIADD3.X UR7, UPT, UPT, URZ, UR55, URZ, UP0, !UPT ;  /* 0x00000037ff077290 */ /* 0x000fe400087fe4ff */
[----:B------:R-:W-:Y:S01]  /*5f70*/  UIADD3 UR40, UPT, UPT, UR4, 0x200, URZ ;  /* 0x0000020004287890 */ /* 0x000fe2000fffe0ff */
[----:B------:R-:W-:Y:S08]  /*5f80*/  UMOV UR43, UR36 ;  /* 0x00000024002b7c82 */ /* 0x000ff00008000000 */
[----:B------:R2:W-:Y:S02]  /*5f90*/  UTMASTG.3D [UR40], [UR6] ;  /* 0x00000028060073b5 */ /* 0x0005e40008010000 */
[----:B--2---:R0:W-:Y:S02]  /*5fa0*/  UTMACMDFLUSH ;  /* 0x00000000000079b7 */ /* 0x0041e40000000000 */
.L_x_95:
[----:B------:R-:W-:Y:S05]  /*5fb0*/  BSYNC.RECONVERGENT B0 ;  /* 0x0000000000007941 */ /* 0x000fea0003800200 */
.L_x_94:
[----:B------:R-:W-:Y:S01]  /*5fc0*/  UIADD3 UR40, UPT, UPT, UR56, 0x1, URZ ;  /* 0x0000000138287890 */ /* 0x000fe2000fffe0ff */
[----:B------:R-:W-:Y:S03]  /*5fd0*/  BSSY.RECONVERGENT B0, `(.L_x_96) ;  /* 0x0000005000007945 */ /* 0x000fe60003800200 */
[----:B------:R-:W-:Y:S04]  /*5fe0*/  UISETP.NE.AND UP0, UPT, UR40, 0x3, UPT ;  /* 0x000000032800788c */ /* 0x000fe8000bf05270 */
[----:B------:R-:W-:Y:S01]  /*5ff0*/  USEL UR43, UR40, URZ, UP0 ;  /* 0x000000ff282b7287 */ /* 0x000fe20008000000 */
[----:B------:R-:W-:Y:S11]  /*6000*/  @P0 BRA `(.L_x_97) ;  /* 0x0000000000040947 */ /* 0x000ff60003800000 */
[----:B------:R-:W-:Y:S04]  /*6010*/  DEPBAR.LE SB0, 0x1 ;  /* 0x000080400000791a */ /* 0x000fe80000000000 */
.L_x_97:
[----:B------:R-:W-:Y:S05]  /*6020*/  BSYNC.RECONVERGENT B0 ;  /* 0x0000000000007941 */ /* 0x000fea0003800200 */
.L_x_96:
[----:B------:R-:W-:Y:S01]  /*6030*/  BAR.SYNC.DEFER_BLOCKING 0x1, 0x80 ;  /* 0x0042000000007b1d */ /* 0x000fe20000010000 */
[----:B------:R-:W-:Y:S01]  /*6040*/  ISETP.NE.AND P1, PT, R74, RZ, PT ;  /* 0x000000ff4a00720c */ /* 0x000fe20003f25270 */
[----:B------:R-:W-:Y:S01]  /*6050*/  UISETP.NE.AND UP0, UPT, UR50, URZ, UPT ;  /* 0x000000ff3200728c */ /* 0x000fe2000bf05270 */
[----:B------:R-:W-:Y:S11]  /*6060*/  LEA R2, R46, UR48, 0x3 ;  /* 0x000000302e027c11 */ /* 0x000ff6000f8e18ff */
[----:B------:R-:W-:Y:S01]  /*6070*/  @P1 SHF.L.U32 R3, R45, 0x1f, RZ ;  /* 0x0000001f2d031819 */ /* 0x000fe200000006ff */
[----:B------:R-:W-:Y:S06]  /*6080*/  BRA.U !UP0, `(.L_x_98) ;  /* 0x0000000108247547 */ /* 0x000fec000b800000 */
[----:B------:R-:W-:Y:S01]  /*6090*/  IMAD.U32 R4, RZ, RZ, UR49 ;  /* 0x00000031ff047e24 */ /* 0x000fe2000f8e00ff */
[----:B-1----:R-:W-:Y:S01]  /*60a0*/  MOV R0, UR37 ;  /* 0x0000002500007c02 */ /* 0x002fe20008000f00 */
[----:B------:R-:W-:Y:S03]  /*60b0*/  UIADD3 UR49, UPT, UPT, UR49, 0x1, URZ ;  /* 0x0000000131317890 */ /* 0x000fe6000fffe0ff */
[----:B------:R-:W-:Y:S01]  /*60c0*/  @P1 LEA R4, R4, UR48, 0x3 ;  /* 0x0000003004041c11 */ /* 0x000fe2000f8e18ff */
[----:B------:R-:W-:Y:S04]  /*60d0*/  UISETP.NE.AND UP0, UPT, UR49, 0x3, UPT ;  /* 0x000000033100788c */ /* 0x000fe8000bf05270 */
[----:B------:R-:W-:Y:S01]  /*60e0*/  @P1 VIADD R4, R4, 0x58 ;  /* 0x0000005804041836 */ /* 0x000fe20000000000 */
[----:B------:R-:W-:Y:S04]  /*60f0*/  USEL UR49, UR49, URZ, UP0 ;  /* 0x000000ff31317287 */ /* 0x000fe80008000000 */
[----:B------:R-:W-:Y:S04]  /*6100*/  @P1 PRMT R0, R0, 0x654, R4 ;  /* 0x0000065400001816 */ /* 0x000fe80000000004 */
[----:B------:R2:W-:Y:S04]  /*6110*/  @P1 SYNCS.ARRIVE.TRANS64.RED.A1T0 RZ, [R0+URZ], RZ ;  /* 0x000000ff00ff19a7 */ /* 0x0005e800081004ff */
.L_x_98:
[----:B------:R-:W3:Y:S01]  /*6120*/  @P1 SYNCS.PHASECHK.TRANS64.TRYWAIT P0, [R2+URZ+0x40], R3 ;  /* 0x00004003020015a7 */ /* 0x000ee200080011ff */
[----:B------:R-:W-:Y:S01]  /*6130*/  BSSY B1, `(.L_x_99) ;  /* 0x0000013000017945 */ /* 0x000fe20003800000 */
[----:B---3--:R-:W-:Y:S03]  /*6140*/  @P1 SEL R47, RZ, 0x1, !P0 ;  /* 0x00000001ff2f1807 */ /* 0x008fe60004000000 */
[----:B------:R-:W-:Y:S05]  /*6150*/  @!P1 BRA `(.L_x_100) ;  /* 0x0000000000409947 */ /* 0x000fea0003800000 */
[----:B------:R-:W-:Y:S01]  /*6160*/  ISETP.NE.AND P1, PT, R76, RZ, PT ;  /* 0x000000ff4c00720c */ /* 0x000fe20003f25270 */
[----:B------:R-:W-:Y:S01]  /*6170*/  BSSY B0, `(.L_x_101) ;  /* 0x0000009000007945 */ /* 0x000fe20003800000 */
[----:B------:R-:W-:Y:S11]  /*6180*/  ISETP.NE.AND P0, PT, R47, RZ, PT ;  /* 0x000000ff2f00720c */ /* 0x000ff60003f05270 */
[----:B------:R-:W-:Y:S05]  /*6190*/  @P1 IMAD R3, R46, 0x800, R64 ;  /* 0x000008002e031824 */ /* 0x000fea00078e0240 */
[----:B------:R-:W-:Y:S05]  /*61a0*/  @P1 LEA R3, R3, UR48, 0x1 ;  /* 0x0000003003031c11 */ /* 0x000fea000f8e08ff */
[----:B-12---:R-:W-:Y:S01]  /*61b0*/  @P1 IMAD.IADD R0, R75, 0x1, R3 ;  /* 0x000000014b001824 */ /* 0x006fe200078e0203 */
[----:B------:R-:W-:Y:S06]  /*61c0*/  @P0 BRA `(.L_x_102) ;  /* 0x00000000000c0947 */ /* 0x000fec0003800000 */
[----:B------:R-:W-:Y:S04]  /*61d0*/  SHF.L.U32 R45, R45, 0x1f, RZ ;  /* 0x0000001f2d2d7819 */ /* 0x000fe800000006ff */
[----:B------:R-:W1:Y:S02]  /*61e0*/  SYNCS.PHASECHK.TRANS64.TRYWAIT P0, [R2+URZ+0x40], R45 ;  /* 0x0000402d020075a7 */ /* 0x000e6400080011ff */
[----:B-1----:R-:W-:Y:S05]  /*61f0*/  @!P0 BRA `(.L_x_103) ;  /* 0x00000014003c8947 */ /* 0x002fea0003800000 */
.L_x_102:
[----:B------:R-:W-:Y:S05]  /*6200*/  BSYNC B0 ;  /* 0x0000000000007941 */ /* 0x000fea0003800000 */
.L_x_101:
[----:B------:R-:W-:Y:S11]  /*6210*/  ISETP.NE.AND P0, PT, R76, RZ, PT ;  /* 0x000000ff4c00720c */ /* 0x000ff60003f05270 */
[----:B------:R-:W-:Y:S02]  /*6220*/  @!UPT UIADD3 URZ, UPT, UPT, URZ, URZ, URZ ;  /* 0x000000fffffff290 */ /* 0x000fe4000fffe0ff */
[----:B------:R-:W-:Y:S05]  /*6230*/  @P0 WARPSYNC.ALL ;  /* 0x0000000000000948 */ /* 0x000fea0003800000 */
[----:B------:R3:W4:Y:S04]  /*6240*/  @P0 LDSM.16.M88.4 R40, [R3+0x200] ;  /* 0x000200000328083b */ /* 0x0007280000000200 */
[----:B------:R3:W2:Y:S02]  /*6250*/  @P0 LDSM.16.M88.4 R48, [R0+0x200] ;  /* 0x000200000030083b */ /* 0x0006a40000000200 */
.L_x_100:
[----:B------:R-:W-:Y:S05]  /*6260*/  BSYNC B1 ;  /* 0x0000000000017941 */ /* 0x000fea0003800000 */
.L_x_99:
[----:B-123--:R-:W-:Y:S05]  /*6270*/  VIADD R0, R34, 0x20 ;  /* 0x0000002022007836 */ /* 0x00efea0000000000 */
[----:B------:R-:W-:Y:S04]  /*6280*/  SHF.R.U32.HI R0, RZ, 0x15, R0 ;  /* 0x00000015ff007819 */ /* 0x000fe80000011600 */
[----:B------:R-:W-:Y:S11]  /*6290*/  LOP3.LUT P0, RZ, R0, 0x3, R65, 0x48, !PT ;  /* 0x0000000300ff7812 */ /* 0x000ff60007804841 */
[----:B------:R-:W-:Y:S02]  /*62a0*/  @!UPT UIADD3 URZ, UPT, UPT, URZ, URZ, URZ ;  /* 0x000000fffffff290 */ /* 0x000fe4000fffe0ff */
[----:B------:R-:W-:Y:S05]  /*62b0*/  @!P0 BRA `(.L_x_104) ;  /* 0x0000000000408947 */ /* 0x000fea0003800000 */
[----:B------:R-:W1:Y:S01]  /*62c0*/  LDCU.64 UR8, c[0x4][0x70] ;  /* 0x01000e00ff0877ac */ /* 0x000e620008000a00 */
[----:B------:R-:W-:Y:S01]  /*62d0*/  MOV R3, 0x0 ;  /* 0x0000000000037802 */ /* 0x000fe20000000f00 */
[----:B------:R-:W-:Y:S02]  /*62e0*/  HFMA2 R12, -RZ, RZ, 0, 5.9604644775390625e-08 ;  /* 0x00000001ff0c7431 */ /* 0x000fe400000001ff */
[----:B------:R-:W-:Y:S02]  /*62f0*/  IMAD.MOV.U32 R8, RZ, RZ, 0x192 ;  /* 0x00000192ff087424 */ /* 0x000fe400078e00ff */
[----:B------:R-:W-:Y:S01]  /*6300*/  IMAD.MOV.U32 R13, RZ, RZ, RZ ;  /* 0x000000ffff0d7224 */ /* 0x000fe200078e00ff */
[----:B------:R-:W2:Y:S01]  /*6310*/  LDCU.64 UR6, c[0x4][0x78] ;  /* 0x01000f00ff0677ac */ /* 0x000ea20008000a00 */
[----:B------:R-:W3:Y:S01]  /*6320*/  LDC.64 R2, c[0x4][R3] ;  /* 0x0100000003027b82 */ /* 0x000ee20000000a00 */
[----:B------:R-:W5:Y:S01]  /*6330*/  LDCU.64 UR4, c[0x4][0x10] ;  /* 0x01000200ff0477ac */ /* 0x000f620008000a00 */
[----:B-1----:R-:W-:Y:S01]  /*6340*/  MOV R5, UR9 ;  /* 0x0000000900057c02 */ /* 0x002fe20008000f00 */
[----:B------:R-:W-:Y:S01]  /*6350*/  IMAD.U32 R4, RZ, RZ, UR8 ;  /* 0x00000008ff047e24 */ /* 0x000fe2000f8e00ff */
[----:B--2---:R-:W-:Y:S01]  /*6360*/  MOV R7, UR7 ;  /* 0x0000000700077c02 */ /* 0x004fe20008000f00 */
[----:B------:R-:W-:Y:S01]  /*6370*/  IMAD.U32 R6, RZ, RZ, UR6 ;  /* 0x00000006ff067e24 */ /* 0x000fe2000f8e00ff */
[----:B-----5:R-:W-:Y:S01]  /*6380*/  MOV R11, UR5 ;  /* 0x00000005000b7c02 */ /* 0x020fe20008000f00 */
[----:B------:R-:W-:Y:S02]  /*6390*/  IMAD.U32 R10, RZ, RZ, UR4 ;  /* 0x00000004ff0a7e24 */ /* 0x000fe4000f8e00ff */
[----:B------:R-:W-:Y:S07]  /*63a0*/  LEPC R20, `(.L_x_104) ;  /* 0x000000001014794e */ /* 0x000fee0000000000 */
[----:B---34-:R-:W-:Y:S05]  /*63b0*/  CALL.ABS.NOINC R2 ;  /* 0x0000000002007343 */ /* 0x018fea0003c00000 */
.L_x_104:
[----:B------:R-:W-:Y:S01]  /*63c0*/  ISETP.NE.AND P0, PT, R70, RZ, PT ;  /* 0x000000ff4600720c */ /* 0x000fe20003f05270 */
[----:B------:R-:W-:Y:S05]  /*63d0*/  WARPSYNC.ALL ;  /* 0x0000000000007948 */ /* 0x000fea0003800000 */
[----:B------:R-:W-:Y:S01]  /*63e0*/  R2UR UR4, R34 ;  /* 0x00000000220472ca */ /* 0x000fe200000e0000 */
[--C-:B----4-:R-:W-:Y:S01]  /*63f0*/  HADD2.F32 R20, -RZ, R40.reuse.H0_H0 ;  /* 0x20000028ff147230 */ /* 0x110fe20000004100 */
[----:B------:R-:W-:Y:S01]  /*6400*/  R2UR UR5, R44 ;  /* 0x000000002c0572ca */ /* 0x000fe200000e0000 */
[----:B------:R-:W-:Y:S01]  /*6410*/  HADD2.F32 R21, -RZ, R40.H1_H1 ;  /* 0x30000028ff157230 */ /* 0x000fe20000004100 */
[----:B------:R-:W-:Y:S01]  /*6420*/  BSSY.RECONVERGENT B0, `(.L_x_105) ;  /* 0x0000053000007945 */ /* 0x000fe20003800200 */
[--C-:B------:R-:W-:Y:S02]  /*6430*/  HADD2.F32 R34, -RZ, R41.reuse.H0_H0 ;  /* 0x20000029ff227230 */ /* 0x100fe40000004100 */
[----:B------:R-:W-:Y:S02]  /*6440*/  HADD2.F32 R36, -RZ, R41.H1_H1 ;  /* 0x30000029ff247230 */ /* 0x000fe40000004100 */
[--C-:B------:R-:W-:Y:S02]  /*6450*/  HADD2.F32 R37, -RZ, R42.reuse.H0_H0 ;  /* 0x2000002aff257230 */ /* 0x100fe40000004100 */
[----:B------:R-:W-:Y:S02]  /*6460*/  HADD2.F32 R38, -RZ, R42.H1_H1 ;  /* 0x3000002aff267230 */ /* 0x000fe40000004100 */
[----:B------:R-:W1:Y:S01]  /*6470*/  LDTM.16dp256bit.x4 R4, tmem[UR4+0x20] ;  /* 0x00002004000479ee */ /* 0x000e620008120000 */
[----:B------:R-:W-:Y:S01]  /*6480*/  NOP ;  /* 0x0000000000007918 */ /* 0x000fe20000000000 */
[----:B------:R-:W-:Y:S01]  /*6490*/  UIADD3 UR5, UPT, UPT, UR5, 0xc0, URZ ;  /* 0x000000c005057890 */ /* 0x000fe2000fffe0ff */
[--C-:B------:R-:W-:Y:S02]  /*64a0*/  HADD2.F32 R39, -RZ, R43.reuse.H0_H0 ;  /* 0x2000002bff277230 */ /* 0x100fe40000004100 */
[----:B------:R-:W-:Y:S01]  /*64b0*/  HADD2.F32 R40, -RZ, R43.H1_H1 ;  /* 0x3000002bff287230 */ /* 0x000fe20000004100 */
[----:B------:R-:W-:Y:S01]  /*64c0*/  UPRMT UR5, UR37, 0x654, UR5 ;  /* 0x0000065425057896 */ /* 0x000fe20008000005 */
[--C-:B------:R-:W-:Y:S02]  /*64d0*/  HADD2.F32 R41, -RZ, R48.reuse.H0_H0 ;  /* 0x20000030ff297230 */ /* 0x100fe40000004100 */
[----:B------:R-:W-:Y:S02]  /*64e0*/  HADD2.F32 R42, -RZ, R48.H1_H1 ;  /* 0x30000030ff2a7230 */ /* 0x000fe40000004100 */
[--C-:B------:R-:W-:Y:S02]  /*64f0*/  HADD2.F32 R43, -RZ, R49.reuse.H0_H0 ;  /* 0x20000031ff2b7230 */ /* 0x100fe40000004100 */
[----:B------:R-:W-:Y:S02]  /*6500*/  HADD2.F32 R44, -RZ, R49.H1_H1 ;  /* 0x30000031ff2c7230 */ /* 0x000fe40000004100 */
[----:B-1----:R-:W-:Y:S01]  /*6510*/  SYNCS.ARRIVE.TRANS64.RED.A1T0 RZ, [UR5], RZ ;  /* 0x000000ffffff79a7 */ /* 0x002fe20008100405 */
[--C-:B------:R-:W-:Y:S02]  /*6520*/  HADD2.F32 R45, -RZ, R50.reuse.H0_H0 ;  /* 0x20000032ff2d7230 */ /* 0x100fe40000004100 */
[----:B------:R-:W-:Y:S02]  /*6530*/  HADD2.F32 R46, -RZ, R50.H1_H1 ;  /* 0x30000032ff2e7230 */ /* 0x000fe40000004100 */
[--C-:B------:R-:W-:Y:S02]  /*6540*/  HADD2.F32 R47, -RZ, R51.reuse.H0_H0 ;  /* 0x20000033ff2f7230 */ /* 0x100fe40000004100 */
[----:B------:R-:W-:Y:S02]  /*6550*/  HADD2.F32 R48, -RZ, R51.H1_H1 ;  /* 0x30000033ff307230 */ /* 0x000fe40000004100 */
[C---:B------:R-:W-:Y:S01]  /*6560*/  FMUL R4, R33.reuse, R4 ;  /* 0x0000000421047220 */ /* 0x040fe20000400000 */
[C---:B------:R-:W-:Y:S01]  /*6570*/  FMUL R5, R33.reuse, R5 ;  /* 0x0000000521057220 */ /* 0x040fe20000400000 */
[C---:B------:R-:W-:Y:S01]  /*6580*/  FMUL R6, R33.reuse, R6 ;  /* 0x0000000621067220 */ /* 0x040fe20000400000 */
[----:B------:R-:W-:Y:S01]  /*6590*/  FMUL R7, R33, R7 ;  /* 0x0000000721077220 */ /* 0x000fe20000400000 */
[C---:B------:R-:W-:Y:S01]  /*65a0*/  FFMA R4, R35.reuse, R20, R4 ;  /* 0x0000001423047223 */ /* 0x040fe20000000004 */
[C---:B------:R-:W-:Y:S01]  /*65b0*/  FFMA R5, R35.reuse, R21, R5 ;  /* 0x0000001523057223 */ /* 0x040fe20000000005 */
[C---:B------:R-:W-:Y:S01]  /*65c0*/  FFMA R6, R35.reuse, R34, R6 ;  /* 0x0000002223067223 */ /* 0x040fe20000000006 */
[----:B------:R-:W-:Y:S01]  /*65d0*/  FFMA R7, R35, R36, R7 ;  /* 0x0000002423077223 */ /* 0x000fe20000000007 */
[C---:B------:R-:W-:Y:S01]  /*65e0*/  FMUL R8, R33.reuse, R8 ;  /* 0x0000000821087220 */ /* 0x040fe20000400000 */
[----:B------:R-:W-:Y:S01]  /*65f0*/  FMUL R9, R33, R9 ;  /* 0x0000000921097220 */ /* 0x000fe20000400000 */
[----:B------:R-:W-:Y:S01]  /*6600*/  F2FP.F16.F32.PACK_AB R4, R5, R4 ;  /* 0x000000040504723e */ /* 0x000fe200000000ff */
[----:B------:R-:W-:Y:S01]  /*6610*/  FMUL R10, R33, R10 ;  /* 0x0000000a210a7220 */ /* 0x000fe20000400000 */
[----:B------:R-:W-:Y:S01]  /*6620*/  F2FP.F16.F32.PACK_AB R5, R7, R6 ;  /* 0x000000060705723e */ /* 0x000fe200000000ff */
[C---:B------:R-:W-:Y:S01]  /*6630*/  FFMA R8, R35.reuse, R37, R8 ;  /* 0x0000002523087223 */ /* 0x040fe20000000008 */
[----:B------:R-:W-:Y:S01]  /*6640*/  FFMA R9, R35, R38, R9 ;  /* 0x0000002623097223 */ /* 0x000fe20000000009 */
[C---:B------:R-:W-:Y:S01]  /*6650*/  FMUL R11, R33.reuse, R11 ;  /* 0x0000000b210b7220 */ /* 0x040fe20000400000 */
[C---:B------:R-:W-:Y:S01]  /*6660*/  FMUL R0, R33.reuse, R12 ;  /* 0x0000000c21007220 */ /* 0x040fe20000400000 */
[----:B------:R-:W-:Y:S01]  /*6670*/  FMUL R2, R33, R13 ;  /* 0x0000000d21027220 */ /* 0x000fe20000400000 */
[----:B------:R-:W-:Y:S01]  /*6680*/  FFMA R10, R35, R39, R10 ;  /* 0x00000027230a7223 */ /* 0x000fe2000000000a */
[----:B------:R-:W-:Y:S01]  /*6690*/  FMUL R3, R33, R14 ;  /* 0x0000000e21037220 */ /* 0x000fe20000400000 */
[----:B------:R-:W-:Y:S01]  /*66a0*/  F2FP.F16.F32.PACK_AB R6, R9, R8 ;  /* 0x000000080906723e */ /* 0x000fe200000000ff */
[----:B------:R-:W-:Y:S01]  /*66b0*/  FFMA R11, R35, R40, R11 ;  /* 0x00000028230b7223 */ /* 0x000fe2000000000b */
[C---:B------:R-:W-:Y:S01]  /*66c0*/  FMUL R15, R33.reuse, R15 ;  /* 0x0000000f210f7220 */ /* 0x040fe20000400000 */
[----:B------:R-:W-:Y:S01]  /*66d0*/  FMUL R12, R33, R16 ;  /* 0x00000010210c7220 */ /* 0x000fe20000400000 */
[----:B------:R-:W-:Y:S01]  /*66e0*/  FFMA R0, R35, R41, R0 ;  /* 0x0000002923007223 */ /* 0x000fe20000000000 */
[----:B------:R-:W-:Y:S01]  /*66f0*/  MOV R8, UR43 ;  /* 0x0000002b00087c02 */ /* 0x000fe20008000f00 */
[----:B------:R-:W-:Y:S01]  /*6700*/  FMUL R13, R33, R17 ;  /* 0x00000011210d7220 */ /* 0x000fe20000400000 */
[----:B------:R-:W-:Y:S01]  /*6710*/  FFMA R2, R35, R42, R2 ;  /* 0x0000002a23027223 */ /* 0x000fe20000000002 */
[----:B------:R-:W-:Y:S01]  /*6720*/  FMUL R14, R33, R18 ;  /* 0x00000012210e7220 */ /* 0x000fe20000400000 */
[C---:B------:R-:W-:Y:S01]  /*6730*/  FFMA R3, R35.reuse, R43, R3 ;  /* 0x0000002b23037223 */ /* 0x040fe20000000003 */
[----:B------:R-:W-:Y:S01]  /*6740*/  FFMA R15, R35, R44, R15 ;  /* 0x0000002c230f7223 */ /* 0x000fe2000000000f */
[----:B------:R-:W-:Y:S01]  /*6750*/  FMUL R19, R33, R19 ;  /* 0x0000001321137220 */ /* 0x000fe20000400000 */
[C---:B------:R-:W-:Y:S01]  /*6760*/  FFMA R12, R35.reuse, R45, R12 ;  /* 0x0000002d230c7223 */ /* 0x040fe2000000000c */
        /* <DEDUP_REMOVED lines=23> */
[----:B------:R-:W-:Y:S02]  /*68e0*/  UIADD3 UR5, UPT, UPT, UR41, 0x20, URZ ;  /* 0x0000002029057890 */ /* 0x000fe4000fffe0ff */
[----:B------:R-:W-:Y:S02]  /*68f0*/  UIADD3 UR4, UPT, UPT, UR10, 0x200, URZ ;  /* 0x000002000a047890 */ /* 0x000fe4000fffe0ff */
[----:B------:R-:W-:Y:S01]  /*6900*/  UIADD3.X UR9, UPT, UPT, URZ, UR55, URZ, UP0, !UPT ;  /* 0x00000037ff097290 */ /* 0x000fe200087fe4ff */
[----:B------:R-:W-:Y:S01]  /*6910*/  UMOV UR6, UR42 ;  /* 0x0000002a00067c82 */ /* 0x000fe20008000000 */
[----:B------:R-:W-:Y:S07]  /*6920*/  UMOV UR7, UR36 ;  /* 0x0000002400077c82 */ /* 0x000fee0008000000 */
[----:B------:R2:W-:Y:S02]  /*6930*/  UTMASTG.3D [UR4], [UR8] ;  /* 0x00000004080073b5 */ /* 0x0005e40008010000 */
[----:B--2---:R0:W-:Y:S02]  /*6940*/  UTMACMDFLUSH ;  /* 0x00000000000079b7 */ /* 0x0041e40000000000 */
.L_x_106:
[----:B------:R-:W-:Y:S05]  /*6950*/  BSYNC.RECONVERGENT B0 ;  /* 0x0000000000007941 */ /* 0x000fea0003800200 */
.L_x_105:
[----:B------:R-:W-:Y:S01]  /*6960*/  UIADD3 UR43, UPT, UPT, UR43, 0x1, URZ ;  /* 0x000000012b2b7890 */ /* 0x000fe2000fffe0ff */
[----:B------:R-:W-:Y:S03]  /*6970*/  BSSY.RECONVERGENT B0, `(.L_x_107) ;  /* 0x0000008000007945 */ /* 0x000fe60003800200 */
[----:B------:R-:W-:Y:S04]  /*6980*/  UISETP.NE.AND UP0, UPT, UR43, 0x3, UPT ;  /* 0x000000032b00788c */ /* 0x000fe8000bf05270 */
[----:B------:R-:W-:Y:S02]  /*6990*/  UISETP.EQ.XOR UP1, UPT, UR40, 0x3, !UP0 ;  /* 0x000000032800788c */ /* 0x000fe4000c722a70 */
[----:B------:R-:W-:Y:S02]  /*69a0*/  USEL UR56, UR43, URZ, UP0 ;  /* 0x000000ff2b387287 */ /* 0x000fe40008000000 */
[----:B------:R-:W-:Y:S04]  /*69b0*/  USEL UR4, URZ, 0x1, !UP1 ;  /* 0x00000001ff047887 */ /* 0x000fe8000c800000 */
[----:B------:R-:W-:Y:S01]  /*69c0*/  ULOP3.LUT UR51, UR51, UR4, URZ, 0x3c, !UPT ;  /* 0x0000000433337292 */ /* 0x000fe2000f8e3cff */
[----:B------:R-:W-:Y:S11]  /*69d0*/  @P0 BRA `(.L_x_108) ;  /* 0x0000000000040947 */ /* 0x000ff60003800000 */
[----:B------:R-:W-:Y:S04]  /*69e0*/  DEPBAR.LE SB0, 0x1 ;  /* 0x000080400000791a */ /* 0x000fe80000000000 */
.L_x_108:
[----:B------:R-:W-:Y:S05]  /*69f0*/  BSYNC.RECONVERGENT B0 ;  /* 0x0000000000007941 */ /* 0x000fea0003800200 */
.L_x_107:
[----:B------:R-:W-:Y:S01]  /*6a00*/  BAR.SYNC.DEFER_BLOCKING 0x1, 0x80 ;  /* 0x0042000000007b1d */ /* 0x000fe20000010000 */
[----:B------:R-:W-:Y:S01]  /*6a10*/  UISETP.NE.AND UP0, UPT, UR50, -0x2, UPT ;  /* 0xfffffffe3200788c */ /* 0x000fe2000bf05270 */
[----:B------:R-:W-:Y:S08]  /*6a20*/  IADD3 R31, PT, PT, R31, 0x1, RZ ;  /* 0x000000011f1f7810 */ /* 0x000ff00007ffe0ff */
[----:B------:R-:W-:Y:S05]  /*6a30*/  BRA.U !UP0, `(.L_x_109) ;  /* 0x0000000108287547 */ /* 0x000fea000b800000 */
[----:B------:R-:W-:Y:S01]  /*6a40*/  ISETP.NE.AND P0, PT, R74, RZ, PT ;  /* 0x000000ff4a00720c */ /* 0x000fe20003f05270 */
[----:B------:R-:W-:Y:S01]  /*6a50*/  IMAD.U32 R2, RZ, RZ, UR49 ;  /* 0x00000031ff027e24 */ /* 0x000fe2000f8e00ff */
[----:B------:R-:W-:Y:S01]  /*6a60*/  UIADD3 UR49, UPT, UPT, UR49, 0x1, URZ ;  /* 0x0000000131317890 */ /* 0x000fe2000fffe0ff */
[----:B------:R-:W-:Y:S03]  /*6a70*/  IMAD.U32 R0, RZ, RZ, UR37 ;  /* 0x00000025ff007e24 */ /* 0x000fe6000f8e00ff */
[----:B------:R-:W-:Y:S04]  /*6a80*/  UISETP.NE.AND UP0, UPT, UR49, 0x3, UPT ;  /* 0x000000033100788c */ /* 0x000fe8000bf05270 */
[----:B------:R-:W-:Y:S03]  /*6a90*/  USEL UR49, UR49, URZ, UP0 ;  /* 0x000000ff31317287 */ /* 0x000fe60008000000 */
[----:B------:R-:W-:Y:S05]  /*6aa0*/  @P0 LEA R2, R2, UR48, 0x3 ;  /* 0x0000003002020c11 */ /* 0x000fea000f8e18ff */
[----:B------:R-:W-:Y:S05]  /*6ab0*/  @P0 VIADD R2, R2, 0x58 ;  /* 0x0000005802020836 */ /* 0x000fea0000000000 */
[----:B------:R-:W-:Y:S04]  /*6ac0*/  @P0 PRMT R0, R0, 0x654, R2 ;  /* 0x0000065400000816 */ /* 0x000fe80000000002 */
[----:B------:R2:W-:Y:S03]  /*6ad0*/  @P0 SYNCS.ARRIVE.TRANS64.RED.A1T0 RZ, [R0+URZ], RZ ;  /* 0x000000ff00ff09a7 */ /* 0x0005e600081004ff */
.L_x_109:
[----:B------:R-:W-:Y:S01]  /*6ae0*/  ISETP.NE.AND P2, PT, R71, RZ, PT ;  /* 0x000000ff4700720c */ /* 0x000fe20003f45270 */
[----:B------:R-:W-:Y:S01]  /*6af0*/  UIADD3 UR50, UPT, UPT, UR50, 0x2, URZ ;  /* 0x0000000232327890 */ /* 0x000fe2000fffe0ff */
[----:B------:R-:W-:Y:S01]  /*6b00*/  ISETP.NE.AND P0, PT, R73, 0x2, PT ;  /* 0x000000024900780c */ /* 0x000fe20003f05270 */
[----:B------:R-:W-:Y:S01]  /*6b10*/  IMAD.IADD R20, R29, 0x1, R58 ;  /* 0x000000011d147824 */ /* 0x000fe200078e023a */
[----:B------:R-:W-:Y:S01]  /*6b20*/  ISETP.NE.AND P1, PT, R31, 0x4, PT ;  /* 0x000000041f00780c */ /* 0x000fe20003f25270 */
[----:B------:R-:W-:Y:S01]  /*6b30*/  IMAD.IADD R21, R30, 0x1, R59 ;  /* 0x000000011e157824 */ /* 0x000fe200078e023b */
[----:B------:R-:W-:Y:S02]  /*6b40*/  SEL R2, RZ, 0x1, P0 ;  /* 0x00000001ff027807 */ /* 0x000fe40000000000 */
[----:B--2---:R-:W-:Y:S02]  /*6b50*/  SEL R0, RZ, 0x1, P1 ;  /* 0x00000001ff007807 */ /* 0x004fe40000800000 */
[----:B------:R-:W-:Y:S02]  /*6b60*/  LOP3.LUT R67, R67, R2, RZ, 0x3c, !PT ;  /* 0x0000000243437212 */ /* 0x000fe400078e3cff */
[----:B------:R-:W-:Y:S02]  /*6b70*/  LOP3.LUT R68, R68, R0, RZ, 0x3c, !PT ;  /* 0x0000000044447212 */ /* 0x000fe400078e3cff */
[----:B------:R-:W-:Y:S02]  /*6b80*/  @P2 R2UR UR36, R66 ;  /* 0x00000000422422ca */ /* 0x000fe400000e0000 */
[----:B------:R-:W-:Y:S02]  /*6b90*/  SEL R73, R73, RZ, P0 ;  /* 0x000000ff49497207 */ /* 0x000fe40000000000 */
[----:B------:R-:W-:Y:S01]  /*6ba0*/  SEL R31, R31, RZ, P1 ;  /* 0x000000ff1f1f7207 */ /* 0x000fe20000800000 */
[----:B------:R-:W-:Y:S10]  /*6bb0*/  @P2 BRA `(.L_x_110) ;  /* 0xffffffdc00e02947 */ /* 0x000ff4000383ffff */
[----:B------:R-:W-:-:S09]  /*6bc0*/  UISETP.NE.AND UP0, UPT, UR53, URZ, UPT ;  /* 0x000000ff3500728c */ /* 0x000fd2000bf05270 */
[----:B------:R-:W-:Y:S05]  /*6bd0*/  BRA.U !UP0, `(.L_x_111) ;  /* 0x0000000108487547 */ /* 0x000fea000b800000 */
[----:B------:R-:W2:Y:S02]  /*6be0*/  LDCU.64 UR4, c[0x0][0x890] ;  /* 0x00011200ff0477ac */ /* 0x000ea40008000a00 */
[----:B--2---:R-:W-:-:S04]  /*6bf0*/  UISETP.NE.U32.AND UP0, UPT, UR4, URZ, UPT ;  /* 0x000000ff0400728c */ /* 0x004fc8000bf05070 */
[----:B------:R-:W-:-:S09]  /*6c00*/  UISETP.NE.AND.EX UP0, UPT, UR5, URZ, UPT, UP0 ;  /* 0x000000ff0500728c */ /* 0x000fd2000bf05300 */
[----:B------:R-:W-:Y:S05]  /*6c10*/  BRA.U UP0, `(.L_x_112) ;  /* 0x00000001000c7547 */ /* 0x000fea000b800000 */
[----:B------:R-:W-:-:S13]  /*6c20*/  FSETP.NEU.AND P0, PT, R35, RZ, PT ;  /* 0x000000ff2300720b */ /* 0x000fda0003f0d000 */
[----:B------:R-:W-:Y:S05]  /*6c30*/  @!P0 EXIT ;  /* 0x000000000000894d */ /* 0x000fea0003800000 */
[----:B------:R-:W-:Y:S05]  /*6c40*/  BRA `(.L_x_111) ;  /* 0x00000000002c7947 */ /* 0x000fea0003800000 */
.L_x_112:
[----:B------:R-:W-:Y:S01]  /*6c50*/  ISETP.NE.AND P0, PT, R72, RZ, PT ;  /* 0x000000ff4800720c */ /* 0x000fe20003f05270 */
[----:B------:R-:W-:-:S12]  /*6c60*/  BSSY.RECONVERGENT B0, `(.L_x_111) ;  /* 0x0000009000007945 */ /* 0x000fd80003800200 */
[----:B------:R-:W-:Y:S05]  /*6c70*/  @P0 BRA `(.L_x_113) ;  /* 0x0000000000140947 */ /* 0x000fea0003800000 */
[----:B------:R-:W2:Y:S02]  /*6c80*/  LDCU.64 UR4, c[0x0][0x888] ;  /* 0x00011100ff0477ac */ /* 0x000ea40008000a00 */
[----:B--2---:R-:W-:-:S04]  /*6c90*/  ISETP.NE.U32.AND P0, PT, RZ, UR4, PT ;  /* 0x00000004ff007c0c */ /* 0x004fc8000bf05070 */
[----:B------:R-:W-:-:S13]  /*6ca0*/  ISETP.NE.AND.EX P0, PT, RZ, UR5, PT, P0 ;  /* 0x00000005ff007c0c */ /* 0x000fda000bf05300 */
[----:B------:R-:W-:Y:S05]  /*6cb0*/  @!P0 EXIT ;  /* 0x000000000000894d */ /* 0x000fea0003800000 */
[----:B------:R-:W-:Y:S05]  /*6cc0*/  BRA `(.L_x_114) ;  /* 0x0000000000087947 */ /* 0x000fea0003800000 */
.L_x_113:
[----:B------:R-:W-:-:S13]  /*6cd0*/  FSETP.NEU.AND P0, PT, R35, RZ, PT ;  /* 0x000000ff2300720b */ /* 0x000fda0003f0d000 */
[----:B------:R-:W-:Y:S05]  /*6ce0*/  @!P0 EXIT ;  /* 0x000000000000894d */ /* 0x000fea0003800000 */
.L_x_114:
[----:B------:R-:W-:Y:S05]  /*6cf0*/  BSYNC.RECONVERGENT B0 ;  /* 0x0000000000007941 */ /* 0x000fea0003800200 */
.L_x_111:
[----:B------:R-:W-:Y:S01]  /*6d00*/  ULEA UR4, UR49, UR48, 0x3 ;  /* 0x0000003031047291 */ /* 0x000fe2000f8e18ff */
[----:B------:R-:W-:-:S04]  /*6d10*/  DEPBAR.LE SB0, 0x0 ;  /* 0x000080000000791a */ /* 0x000fc80000000000 */
[----:B------:R-:W-:-:S04]  /*6d20*/  UIADD3 UR4, UPT, UPT, UR4, 0x58, URZ ;  /* 0x0000005804047890 */ /* 0x000fc8000fffe0ff */
[----:B------:R-:W-:-:S09]  /*6d30*/  UPRMT UR4, UR37, 0x654, UR4 ;  /* 0x0000065425047896 */ /* 0x000fd20008000004 */
[----:B------:R-:W-:Y:S01]  /*6d40*/  SYNCS.ARRIVE.TRANS64.RED.A1T0 RZ, [UR4], RZ ;  /* 0x000000ffffff79a7 */ /* 0x000fe20008100404 */
[----:B------:R-:W-:Y:S05]  /*6d50*/  EXIT ;  /* 0x000000000000794d */ /* 0x000fea0003800000 */
.L_x_19:
[----:B--2---:R2:W1:Y:S02]  /*6d60*/  SYNCS.PHASECHK.TRANS64.TRYWAIT P0, [R2+URZ+0xf0], R3 ;  /* 0x0000f003020075a7 */ /* 0x00446400080011ff */
[----:B-1----:R-:W-:Y:S05]  /*6d70*/  @!P0 NANOSLEEP.SYNCS 0x989680 ;  /* 0x009896800000895d */ /* 0x002fea0003900000 */
[----:B------:R-:W1:Y:S02]  /*6d80*/  @!P0 SYNCS.PHASECHK.TRANS64 P0, [R2+URZ+0xf0], R3 ;  /* 0x0000f003020085a7 */ /* 0x000e6400080010ff */
[----:B-1----:R-:W-:Y:S05]  /*6d90*/  @!P0 BRA `(.L_x_19) ;  /* 0xfffffffc00f08947 */ /* 0x002fea000383ffff */
[----:B------:R-:W-:Y:S05]  /*6da0*/  BRA `(.L_x_115) ;  /* 0xffffffa800047947 */ /* 0x000fea000383ffff */
.L_x_22:
[----:B-1----:R-:W-:-:S07]  /*6db0*/  MOV R2, UR33 ;  /* 0x0000002100027c02 */ /* 0x002fce0008000f00 */
.L_x_116:
[----:B-1----:R1:W2:Y:S02]  /*6dc0*/  SYNCS.PHASECHK.TRANS64.TRYWAIT P0, [R2+URZ+0x20], R4 ;  /* 0x00002004020075a7 */ /* 0x0022a400080011ff */
[----:B--2---:R-:W-:Y:S05]  /*6dd0*/  @!P0 NANOSLEEP.SYNCS 0x989680 ;  /* 0x009896800000895d */ /* 0x004fea0003900000 */
[----:B------:R-:W2:Y:S02]  /*6de0*/  @!P0 SYNCS.PHASECHK.TRANS64 P0, [R2+URZ+0x20], R4 ;  /* 0x00002004020085a7 */ /* 0x000ea400080010ff */
[----:B--2---:R-:W-:Y:S05]  /*6df0*/  @!P0 BRA `(.L_x_116) ;  /* 0xfffffffc00f08947 */ /* 0x004fea000383ffff */
[----:B------:R-:W-:Y:S05]  /*6e00*/  BRA `(.L_x_21) ;  /* 0xffffffa800547947 */ /* 0x000fea000383ffff */
.L_x_28:
[----:B-1----:R-:W-:-:S07]  /*6e10*/  MOV R2, UR17 ;  /* 0x0000001100027c02 */ /* 0x002fce0008000f00 */
.L_x_117:
[----:B-1----:R1:W2:Y:S02]  /*6e20*/  SYNCS.PHASECHK.TRANS64.TRYWAIT P0, [R2+URZ+0x20], R4 ;  /* 0x00002004020075a7 */ /* 0x0022a400080011ff */
[----:B--2---:R-:W-:Y:S05]  /*6e30*/  @!P0 NANOSLEEP.SYNCS 0x989680 ;  /* 0x009896800000895d */ /* 0x004fea0003900000 */
[----:B------:R-:W2:Y:S02]  /*6e40*/  @!P0 SYNCS.PHASECHK.TRANS64 P0, [R2+URZ+0x20], R4 ;  /* 0x00002004020085a7 */ /* 0x000ea400080010ff */
[----:B--2---:R-:W-:Y:S05]  /*6e50*/  @!P0 BRA `(.L_x_117) ;  /* 0xfffffffc00f08947 */ /* 0x004fea000383ffff */
[----:B------:R-:W-:Y:S05]  /*6e60*/  BRA `(.L_x_27) ;  /* 0xffffffa800f87947 */ /* 0x000fea000383ffff */
.L_x_32:
[----:B-1----:R1:W2:Y:S02]  /*6e70*/  SYNCS.PHASECHK.TRANS64.TRYWAIT P0, [R2+URZ+0x80], R3 ;  /* 0x00008003020075a7 */ /* 0x0022a400080011ff */
[----:B--2---:R-:W-:Y:S05]  /*6e80*/  @!P0 NANOSLEEP.SYNCS 0x989680 ;  /* 0x009896800000895d */ /* 0x004fea0003900000 */
[----:B------:R-:W2:Y:S02]  /*6e90*/  @!P0 SYNCS.PHASECHK.TRANS64 P0, [R2+URZ+0x80], R3 ;  /* 0x00008003020085a7 */ /* 0x000ea400080010ff */
[----:B--2---:R-:W-:Y:S05]  /*6ea0*/  @!P0 BRA `(.L_x_32) ;  /* 0xfffffffc00f08947 */ /* 0x004fea000383ffff */
[----:B------:R-:W-:Y:S05]  /*6eb0*/  BRA `(.L_x_118) ;  /* 0xffffffac00847947 */ /* 0x000fea000383ffff */
.L_x_36:
[----:B----4-:R-:W-:-:S07]  /*6ec0*/  MOV R0, UR5 ;  /* 0x0000000500007c02 */ /* 0x010fce0008000f00 */
.L_x_119:
[----:B-1----:R1:W2:Y:S02]  /*6ed0*/  SYNCS.PHASECHK.TRANS64.TRYWAIT P0, [R0+URZ], R2 ;  /* 0x00000002000075a7 */ /* 0x0022a400080011ff */
[----:B--2---:R-:W-:Y:S05]  /*6ee0*/  @!P0 NANOSLEEP.SYNCS 0x989680 ;  /* 0x009896800000895d */ /* 0x004fea0003900000 */
[----:B------:R-:W2:Y:S02]  /*6ef0*/  @!P0 SYNCS.PHASECHK.TRANS64 P0, [R0+URZ], R2 ;  /* 0x00000002000085a7 */ /* 0x000ea400080010ff */
[----:B--2---:R-:W-:Y:S05]  /*6f00*/  @!P0 BRA `(.L_x_119) ;  /* 0xfffffffc00f08947 */ /* 0x004fea000383ffff */
[----:B------:R-:W-:Y:S05]  /*6f10*/  BRA `(.L_x_120) ;  /* 0xffffffb000f47947 */ /* 0x000fea000383ffff */
.L_x_37:
[----:B----4-:R-:W-:-:S07]  /*6f20*/  MOV R0, UR5 ;  /* 0x0000000500007c02 */ /* 0x010fce0008000f00 */
.L_x_121:
[----:B-1----:R1:W2:Y:S02]  /*6f30*/  SYNCS.PHASECHK.TRANS64.TRYWAIT P0, [R0+URZ], R3 ;  /* 0x00000003000075a7 */ /* 0x0022a400080011ff */
[----:B--2---:R-:W-:Y:S05]  /*6f40*/  @!P0 NANOSLEEP.SYNCS 0x989680 ;  /* 0x009896800000895d */ /* 0x004fea0003900000 */
[----:B------:R-:W2:Y:S02]  /*6f50*/  @!P0 SYNCS.PHASECHK.TRANS64 P0, [R0+URZ], R3 ;  /* 0x00000003000085a7 */ /* 0x000ea400080010ff */
[----:B--2---:R-:W-:Y:S05]  /*6f60*/  @!P0 BRA `(.L_x_121) ;  /* 0xfffffffc00f08947 */ /* 0x004fea000383ffff */
[----:B------:R-:W-:Y:S05]  /*6f70*/  BRA `(.L_x_122) ;  /* 0xffffffb400007947 */ /* 0x000fea000383ffff */
.L_x_38:
[----:B----4-:R-:W-:-:S07]  /*6f80*/  MOV R0, UR5 ;  /* 0x0000000500007c02 */ /* 0x010fce0008000f00 */
.L_x_123:
[----:B-1----:R1:W2:Y:S02]  /*6f90*/  SYNCS.PHASECHK.TRANS64.TRYWAIT P0, [R0+URZ], R3 ;  /* 0x00000003000075a7 */ /* 0x0022a400080011ff */
[----:B--2---:R-:W-:Y:S05]  /*6fa0*/  @!P0 NANOSLEEP.SYNCS 0x989680 ;  /* 0x009896800000895d */ /* 0x004fea0003900000 */
[----:B------:R-:W2:Y:S02]  /*6fb0*/  @!P0 SYNCS.PHASECHK.TRANS64 P0, [R0+URZ], R3 ;  /* 0x00000003000085a7 */ /* 0x000ea400080010ff */
[----:B--2---:R-:W-:Y:S05]  /*6fc0*/  @!P0 BRA `(.L_x_123) ;  /* 0xfffffffc00f08947 */ /* 0x004fea000383ffff */
[----:B------:R-:W-:Y:S05]  /*6fd0*/  BRA `(.L_x_124) ;  /* 0xffffffb4000c7947 */ /* 0x000fea000383ffff */
.L_x_41:
[----:B-1----:R1:W2:Y:S02]  /*6fe0*/  SYNCS.PHASECHK.TRANS64.TRYWAIT P0, [R0+URZ+0xe0], R4 ;  /* 0x0000e004000075a7 */ /* 0x0022a400080011ff */
[----:B--2---:R-:W-:Y:S05]  /*6ff0*/  @!P0 NANOSLEEP.SYNCS 0x989680 ;  /* 0x009896800000895d */ /* 0x004fea0003900000 */
[----:B------:R-:W2:Y:S02]  /*7000*/  @!P0 SYNCS.PHASECHK.TRANS64 P0, [R0+URZ+0xe0], R4 ;  /* 0x0000e004000085a7 */ /* 0x000ea400080010ff */
[----:B--2---:R-:W-:Y:S05]  /*7010*/  @!P0 BRA `(.L_x_41) ;  /* 0xfffffffc00f08947 */ /* 0x004fea000383ffff */
[----:B------:R-:W-:Y:S05]  /*7020*/  BRA `(.L_x_125) ;  /* 0xffffffb400687947 */ /* 0x000fea000383ffff */
.L_x_42:
[----:B------:R-:W-:-:S07]  /*7030*/  MOV R0, UR5 ;  /* 0x0000000500007c02 */ /* 0x000fce0008000f00 */
.L_x_126:
[----:B-1----:R1:W2:Y:S02]  /*7040*/  SYNCS.PHASECHK.TRANS64.TRYWAIT P0, [R0+URZ+0x90], R5 ;  /* 0x00009005000075a7 */ /* 0x0022a400080011ff */
[----:B--2---:R-:W-:Y:S05]  /*7050*/  @!P0 NANOSLEEP.SYNCS 0x989680 ;  /* 0x009896800000895d */ /* 0x004fea0003900000 */
[----:B------:R-:W2:Y:S02]  /*7060*/  @!P0 SYNCS.PHASECHK.TRANS64 P0, [R0+URZ+0x90], R5 ;  /* 0x00009005000085a7 */ /* 0x000ea400080010ff */
[----:B--2---:R-:W-:Y:S05]  /*7070*/  @!P0 BRA `(.L_x_126) ;  /* 0xfffffffc00f08947 */ /* 0x004fea000383ffff */
[----:B------:R-:W-:Y:S05]  /*7080*/  BRA `(.L_x_127) ;  /* 0xffffffb400787947 */ /* 0x000fea000383ffff */
.L_x_43:
[----:B-1----:R1:W2:Y:S02]  /*7090*/  SYNCS.PHASECHK.TRANS64.TRYWAIT P1, [R0+URZ+0x80], R4 ;  /* 0x00008004000075a7 */ /* 0x0022a400080211ff */
[----:B--2---:R-:W-:Y:S05]  /*70a0*/  @!P1 NANOSLEEP.SYNCS 0x989680 ;  /* 0x009896800000995d */ /* 0x004fea0003900000 */
[----:B------:R-:W2:Y:S02]  /*70b0*/  @!P1 SYNCS.PHASECHK.TRANS64 P1, [R0+URZ+0x80], R4 ;  /* 0x00008004000095a7 */ /* 0x000ea400080210ff */
[----:B--2---:R-:W-:Y:S05]  /*70c0*/  @!P1 BRA `(.L_x_43) ;  /* 0xfffffffc00f09947 */ /* 0x004fea000383ffff */
[----:B------:R-:W-:Y:S05]  /*70d0*/  BRA `(.L_x_128) ;  /* 0xffffffb400a87947 */ /* 0x000fea000383ffff */
.L_x_46:
[----:B------:R-:W-:-:S07]  /*70e0*/  MOV R0, UR5 ;  /* 0x0000000500007c02 */ /* 0x000fce0008000f00 */
.L_x_129:
[----:B-1----:R1:W2:Y:S02]  /*70f0*/  SYNCS.PHASECHK.TRANS64.TRYWAIT P0, [R0+URZ+0x90], R2 ;  /* 0x00009002000075a7 */ /* 0x0022a400080011ff */
[----:B--2---:R-:W-:Y:S05]  /*7100*/  @!P0 NANOSLEEP.SYNCS 0x989680 ;  /* 0x009896800000895d */ /* 0x004fea0003900000 */
[----:B------:R-:W2:Y:S02]  /*7110*/  @!P0 SYNCS.PHASECHK.TRANS64 P0, [R0+URZ+0x90], R2 ;  /* 0x00009002000085a7 */ /* 0x000ea400080010ff */
[----:B--2---:R-:W-:Y:S05]  /*7120*/  @!P0 BRA `(.L_x_129) ;  /* 0xfffffffc00f08947 */ /* 0x004fea000383ffff */
[----:B------:R-:W-:Y:S05]  /*7130*/  BRA `(.L_x_45) ;  /* 0xffffffb400fc7947 */ /* 0x000fea000383ffff */
.L_x_53:
[----:B-1----:R1:W2:Y:S02]  /*7140*/  SYNCS.PHASECHK.TRANS64.TRYWAIT P1, [R0+URZ+0x80], R2 ;  /* 0x00008002000075a7 */ /* 0x0022a400080211ff */
[----:B--2---:R-:W-:Y:S05]  /*7150*/  @!P1 NANOSLEEP.SYNCS 0x989680 ;  /* 0x009896800000995d */ /* 0x004fea0003900000 */
[----:B------:R-:W2:Y:S02]  /*7160*/  @!P1 SYNCS.PHASECHK.TRANS64 P1, [R0+URZ+0x80], R2 ;  /* 0x00008002000095a7 */ /* 0x000ea400080210ff */
[----:B--2---:R-:W-:Y:S05]  /*7170*/  @!P1 BRA `(.L_x_53) ;  /* 0xfffffffc00f09947 */ /* 0x004fea000383ffff */
[----:B------:R-:W-:Y:S05]  /*7180*/  BRA `(.L_x_130) ;  /* 0xffffffbc006c7947 */ /* 0x000fea000383ffff */
.L_x_54:
[----:B------:R-:W-:-:S07]  /*7190*/  MOV R2, UR7 ;  /* 0x0000000700027c02 */ /* 0x000fce0008000f00 */
.L_x_131:
[----:B-1----:R1:W2:Y:S02]  /*71a0*/  SYNCS.PHASECHK.TRANS64.TRYWAIT P0, [R2+URZ+0xc0], R0 ;  /* 0x0000c000020075a7 */ /* 0x0022a400080011ff */
[----:B--2---:R-:W-:Y:S05]  /*71b0*/  @!P0 NANOSLEEP.SYNCS 0x989680 ;  /* 0x009896800000895d */ /* 0x004fea0003900000 */
[----:B------:R-:W2:Y:S02]  /*71c0*/  @!P0 SYNCS.PHASECHK.TRANS64 P0, [R2+URZ+0xc0], R0 ;  /* 0x0000c000020085a7 */ /* 0x000ea400080010ff */
[----:B--2---:R-:W-:Y:S05]  /*71d0*/  @!P0 BRA `(.L_x_131) ;  /* 0xfffffffc00f08947 */ /* 0x004fea000383ffff */
[----:B------:R-:W-:Y:S05]  /*71e0*/  BRA `(.L_x_132) ;  /* 0xffffffbc00bc7947 */ /* 0x000fea000383ffff */
.L_x_57:
[----:B------:R-:W-:Y:S07]  /*71f0*/  MOV R0, UR6 ;  /* 0x0000000600007c02 */ /* 0x000fee0008000f00 */
.L_x_133:
[----:B-1----:R1:W2:Y:S02]  /*7200*/  SYNCS.PHASECHK.TRANS64.TRYWAIT P0, [R0+URZ], R2 ;  /* 0x00000002000075a7 */ /* 0x0022a400080011ff */
[----:B--2---:R-:W-:Y:S05]  /*7210*/  @!P0 NANOSLEEP.SYNCS 0x989680 ;  /* 0x009896800000895d */ /* 0x004fea0003900000 */
[----:B------:R-:W2:Y:S02]  /*7220*/  @!P0 SYNCS.PHASECHK.TRANS64 P0, [R0+URZ], R2 ;  /* 0x00000002000085a7 */ /* 0x000ea400080010ff */
[----:B--2---:R-:W-:Y:S05]  /*7230*/  @!P0 BRA `(.L_x_133) ;  /* 0xfffffffc00f08947 */ /* 0x004fea000383ffff */
[----:B------:R-:W-:Y:S05]  /*7240*/  BRA `(.L_x_56) ;  /* 0xffffffbc00d87947 */ /* 0x000fea000383ffff */
.L_x_60:
[----:B------:R-:W-:-:S07]  /*7250*/  MOV R0, UR6 ;  /* 0x0000000600007c02 */ /* 0x000fce0008000f00 */
.L_x_134:
[----:B--2---:R2:W4:Y:S02]  /*7260*/  SYNCS.PHASECHK.TRANS64.TRYWAIT P0, [R0+URZ], R2 ;  /* 0x00000002000075a7 */ /* 0x00452400080011ff */
[----:B----4-:R-:W-:Y:S05]  /*7270*/  @!P0 NANOSLEEP.SYNCS 0x989680 ;  /* 0x009896800000895d */ /* 0x010fea0003900000 */
[----:B------:R-:W4:Y:S02]  /*7280*/  @!P0 SYNCS.PHASECHK.TRANS64 P0, [R0+URZ], R2 ;  /* 0x00000002000085a7 */ /* 0x000f2400080010ff */
[----:B----4-:R-:W-:Y:S05]  /*7290*/  @!P0 BRA `(.L_x_134) ;  /* 0xfffffffc00f08947 */ /* 0x010fea000383ffff */
[----:B------:R-:W-:Y:S05]  /*72a0*/  BRA `(.L_x_135) ;  /* 0xffffffc000b47947 */ /* 0x000fea000383ffff */
.L_x_61:
[----:B------:R-:W-:-:S07]  /*72b0*/  MOV R0, UR6 ;  /* 0x0000000600007c02 */ /* 0x000fce0008000f00 */
.L_x_136:
[----:B-1----:R1:W2:Y:S02]  /*72c0*/  SYNCS.PHASECHK.TRANS64.TRYWAIT P0, [R0+URZ], R3 ;  /* 0x00000003000075a7 */ /* 0x0022a400080011ff */
[----:B--2---:R-:W-:Y:S05]  /*72d0*/  @!P0 NANOSLEEP.SYNCS 0x989680 ;  /* 0x009896800000895d */ /* 0x004fea0003900000 */
[----:B------:R-:W2:Y:S02]  /*72e0*/  @!P0 SYNCS.PHASECHK.TRANS64 P0, [R0+URZ], R3 ;  /* 0x00000003000085a7 */ /* 0x000ea400080010ff */
[----:B--2---:R-:W-:Y:S05]  /*72f0*/  @!P0 BRA `(.L_x_136) ;  /* 0xfffffffc00f08947 */ /* 0x004fea000383ffff */
[----:B------:R-:W-:Y:S05]  /*7300*/  BRA `(.L_x_137) ;  /* 0xffffffc000c07947 */ /* 0x000fea000383ffff */
.L_x_62:
[----:B------:R-:W-:-:S07]  /*7310*/  MOV R0, UR6 ;  /* 0x0000000600007c02 */ /* 0x000fce0008000f00 */
.L_x_138:
[----:B-1----:R1:W2:Y:S02]  /*7320*/  SYNCS.PHASECHK.TRANS64.TRYWAIT P0, [R0+URZ], R3 ;  /* 0x00000003000075a7 */ /* 0x0022a400080011ff */
[----:B--2---:R-:W-:Y:S05]  /*7330*/  @!P0 NANOSLEEP.SYNCS 0x989680 ;  /* 0x009896800000895d */ /* 0x004fea0003900000 */
[----:B------:R-:W2:Y:S02]  /*7340*/  @!P0 SYNCS.PHASECHK.TRANS64 P0, [R0+URZ], R3 ;  /* 0x00000003000085a7 */ /* 0x000ea400080010ff */
[----:B--2---:R-:W-:Y:S05]  /*7350*/  @!P0 BRA `(.L_x_138) ;  /* 0xfffffffc00f08947 */ /* 0x004fea000383ffff */
[----:B------:R-:W-:Y:S05]  /*7360*/  BRA `(.L_x_139) ;  /* 0xffffffc000cc7947 */ /* 0x000fea000383ffff */
.L_x_63:
[----:B-1----:R-:W-:-:S07]  /*7370*/  MOV R0, UR7 ;  /* 0x0000000700007c02 */ /* 0x002fce0008000f00 */
.L_x_140:
[----:B-1----:R1:W2:Y:S02]  /*7380*/  SYNCS.PHASECHK.TRANS64.TRYWAIT P0, [R0+URZ], R2 ;  /* 0x00000002000075a7 */ /* 0x0022a400080011ff */
[----:B--2---:R-:W-:Y:S05]  /*7390*/  @!P0 NANOSLEEP.SYNCS 0x989680 ;  /* 0x009896800000895d */ /* 0x004fea0003900000 */
[----:B------:R-:W2:Y:S02]  /*73a0*/  @!P0 SYNCS.PHASECHK.TRANS64 P0, [R0+URZ], R2 ;  /* 0x00000002000085a7 */ /* 0x000ea400080010ff */
[----:B--2---:R-:W-:Y:S05]  /*73b0*/  @!P0 BRA `(.L_x_140) ;  /* 0xfffffffc00f08947 */ /* 0x004fea000383ffff */
[----:B------:R-:W-:Y:S05]  /*73c0*/  BRA `(.L_x_141) ;  /* 0xffffffc000d87947 */ /* 0x000fea000383ffff */
.L_x_68:
[----:B--2---:R2:W3:Y:S02]  /*73d0*/  SYNCS.PHASECHK.TRANS64.TRYWAIT P0, [R0+URZ+0x80], R2 ;  /* 0x00008002000075a7 */ /* 0x0044e400080011ff */
[----:B---3--:R-:W-:Y:S05]  /*73e0*/  @!P0 NANOSLEEP.SYNCS 0x989680 ;  /* 0x009896800000895d */ /* 0x008fea0003900000 */
[----:B------:R-:W3:Y:S02]  /*73f0*/  @!P0 SYNCS.PHASECHK.TRANS64 P0, [R0+URZ+0x80], R2 ;  /* 0x00008002000085a7 */ /* 0x000ee400080010ff */
[----:B---3--:R-:W-:Y:S05]  /*7400*/  @!P0 BRA `(.L_x_68) ;  /* 0xfffffffc00f08947 */ /* 0x008fea000383ffff */
[----:B------:R-:W-:Y:S05]  /*7410*/  BRA `(.L_x_142) ;  /* 0xffffffc400d07947 */ /* 0x000fea000383ffff */
.L_x_71:
[----:B------:R-:W-:Y:S07]  /*7420*/  MOV R0, UR7 ;  /* 0x0000000700007c02 */ /* 0x000fee0008000f00 */
.L_x_143:
[----:B--2---:R2:W3:Y:S02]  /*7430*/  SYNCS.PHASECHK.TRANS64.TRYWAIT P0, [R0+URZ+0x78], R2 ;  /* 0x00007802000075a7 */ /* 0x0044e400080011ff */
[----:B---3--:R-:W-:Y:S05]  /*7440*/  @!P0 NANOSLEEP.SYNCS 0x989680 ;  /* 0x009896800000895d */ /* 0x008fea0003900000 */
[----:B------:R-:W3:Y:S02]  /*7450*/  @!P0 SYNCS.PHASECHK.TRANS64 P0, [R0+URZ+0x78], R2 ;  /* 0x00007802000085a7 */ /* 0x000ee400080010ff */
[----:B---3--:R-:W-:Y:S05]  /*7460*/  @!P0 BRA `(.L_x_143) ;  /* 0xfffffffc00f08947 */ /* 0x008fea000383ffff */
[----:B------:R-:W-:Y:S05]  /*7470*/  BRA `(.L_x_70) ;  /* 0xffffffc800b07947 */ /* 0x000fea000383ffff */
.L_x_74:
[----:B------:R-:W-:Y:S07]  /*7480*/  MOV R0, UR15 ;  /* 0x0000000f00007c02 */ /* 0x000fee0008000f00 */
.L_x_144:
[----:B-1----:R1:W2:Y:S02]  /*7490*/  SYNCS.PHASECHK.TRANS64.TRYWAIT P0, [R0+URZ+0x58], R9 ;  /* 0x00005809000075a7 */ /* 0x0022a400080011ff */
[----:B--2---:R-:W-:Y:S05]  /*74a0*/  @!P0 NANOSLEEP.SYNCS 0x989680 ;  /* 0x009896800000895d */ /* 0x004fea0003900000 */
[----:B------:R-:W2:Y:S02]  /*74b0*/  @!P0 SYNCS.PHASECHK.TRANS64 P0, [R0+URZ+0x58], R9 ;  /* 0x00005809000085a7 */ /* 0x000ea400080010ff */
[----:B--2---:R-:W-:Y:S05]  /*74c0*/  @!P0 BRA `(.L_x_144) ;  /* 0xfffffffc00f08947 */ /* 0x004fea000383ffff */
[----:B------:R-:W-:Y:S05]  /*74d0*/  BRA `(.L_x_145) ;  /* 0xffffffcc00287947 */ /* 0x000fea000383ffff */
.L_x_75:
[----:B------:R-:W-:Y:S07]  /*74e0*/  MOV R0, UR13 ;  /* 0x0000000d00007c02 */ /* 0x000fee0008000f00 */
.L_x_146:
[----:B-1----:R1:W2:Y:S02]  /*74f0*/  SYNCS.PHASECHK.TRANS64.TRYWAIT P0, [R0+URZ+0x58], R20 ;  /* 0x00005814000075a7 */ /* 0x0022a400080011ff */
[----:B--2---:R-:W-:Y:S05]  /*7500*/  @!P0 NANOSLEEP.SYNCS 0x989680 ;  /* 0x009896800000895d */ /* 0x004fea0003900000 */
[----:B------:R-:W2:Y:S02]  /*7510*/  @!P0 SYNCS.PHASECHK.TRANS64 P0, [R0+URZ+0x58], R20 ;  /* 0x00005814000085a7 */ /* 0x000ea400080010ff */
[----:B--2---:R-:W-:Y:S05]  /*7520*/  @!P0 BRA `(.L_x_146) ;  /* 0xfffffffc00f08947 */ /* 0x004fea000383ffff */
[----:B------:R-:W-:Y:S05]  /*7530*/  BRA `(.L_x_147) ;  /* 0xffffffcc00c87947 */ /* 0x000fea000383ffff */
.L_x_77:
[----:B------:R-:W-:-:S07]  /*7540*/  MOV R0, UR4 ;  /* 0x0000000400007c02 */ /* 0x000fce0008000f00 */
.L_x_148:
[----:B-1----:R1:W3:Y:S02]  /*7550*/  SYNCS.PHASECHK.TRANS64.TRYWAIT P0, [R0+URZ], R2 ;  /* 0x00000002000075a7 */ /* 0x0022e400080011ff */
[----:B---3--:R-:W-:Y:S05]  /*7560*/  @!P0 NANOSLEEP.SYNCS 0x989680 ;  /* 0x009896800000895d */ /* 0x008fea0003900000 */
[----:B------:R-:W3:Y:S02]  /*7570*/  @!P0 SYNCS.PHASECHK.TRANS64 P0, [R0+URZ], R2 ;  /* 0x00000002000085a7 */ /* 0x000ee400080010ff */
[----:B---3--:R-:W-:Y:S05]  /*7580*/  @!P0 BRA `(.L_x_148) ;  /* 0xfffffffc00f08947 */ /* 0x008fea000383ffff */
[----:B------:R-:W-:Y:S05]  /*7590*/  BRA `(.L_x_149) ;  /* 0xffffffd000547947 */ /* 0x000fea000383ffff */
.L_x_78:
[----:B------:R-:W-:-:S07]  /*75a0*/  MOV R0, UR4 ;  /* 0x0000000400007c02 */ /* 0x000fce0008000f00 */
.L_x_150:
[----:B-1----:R1:W3:Y:S02]  /*75b0*/  SYNCS.PHASECHK.TRANS64.TRYWAIT P0, [R0+URZ], R2 ;  /* 0x00000002000075a7 */ /* 0x0022e400080011ff */
[----:B---3--:R-:W-:Y:S05]  /*75c0*/  @!P0 NANOSLEEP.SYNCS 0x989680 ;  /* 0x009896800000895d */ /* 0x008fea0003900000 */
[----:B------:R-:W3:Y:S02]  /*75d0*/  @!P0 SYNCS.PHASECHK.TRANS64 P0, [R0+URZ], R2 ;  /* 0x00000002000085a7 */ /* 0x000ee400080010ff */
[----:B---3--:R-:W-:Y:S05]  /*75e0*/  @!P0 BRA `(.L_x_150) ;  /* 0xfffffffc00f08947 */ /* 0x008fea000383ffff */
[----:B------:R-:W-:Y:S05]  /*75f0*/  BRA `(.L_x_151) ;  /* 0xffffffd000607947 */ /* 0x000fea000383ffff */
.L_x_80:
[----:B--2---:R2:W4:Y:S02]  /*7600*/  SYNCS.PHASECHK.TRANS64.TRYWAIT P0, [R0+URZ+0x80], R2 ;  /* 0x00008002000075a7 */ /* 0x00452400080011ff */
[----:B----4-:R-:W-:Y:S05]  /*7610*/  @!P0 NANOSLEEP.SYNCS 0x989680 ;  /* 0x009896800000895d */ /* 0x010fea0003900000 */
[----:B------:R-:W4:Y:S02]  /*7620*/  @!P0 SYNCS.PHASECHK.TRANS64 P0, [R0+URZ+0x80], R2 ;  /* 0x00008002000085a7 */ /* 0x000f2400080010ff */
[----:B----4-:R-:W-:Y:S05]  /*7630*/  @!P0 BRA `(.L_x_80) ;  /* 0xfffffffc00f08947 */ /* 0x010fea000383ffff */
[----:B------:R-:W-:Y:S05]  /*7640*/  BRA `(.L_x_152) ;  /* 0xffffffd400507947 */ /* 0x000fea000383ffff */
.L_x_90:
[----:B-1----:R1:W3:Y:S02]  /*7650*/  SYNCS.PHASECHK.TRANS64.TRYWAIT P1, [R2+URZ+0x40], R4 ;  /* 0x00004004020075a7 */ /* 0x0022e400080211ff */
[----:B---3--:R-:W-:Y:S05]  /*7660*/  @!P1 NANOSLEEP.SYNCS 0x989680 ;  /* 0x009896800000995d */ /* 0x008fea0003900000 */
[----:B------:R-:W3:Y:S02]  /*7670*/  @!P1 SYNCS.PHASECHK.TRANS64 P1, [R2+URZ+0x40], R4 ;  /* 0x00004004020095a7 */ /* 0x000ee400080210ff */
[----:B---3--:R-:W-:Y:S05]  /*7680*/  @!P1 BRA `(.L_x_90) ;  /* 0xfffffffc00f09947 */ /* 0x008fea000383ffff */
[----:B------:R-:W-:Y:S05]  /*7690*/  BRA `(.L_x_89) ;  /* 0xffffffe000507947 */ /* 0x000fea000383ffff */
.L_x_92:
[----:B-1----:R1:W2:Y:S02]  /*76a0*/  SYNCS.PHASECHK.TRANS64.TRYWAIT P0, [R44+URZ+0xa0], R3 ;  /* 0x0000a0032c0075a7 */ /* 0x0022a400080011ff */
[----:B--2---:R-:W-:Y:S05]  /*76b0*/  @!P0 NANOSLEEP.SYNCS 0x989680 ;  /* 0x009896800000895d */ /* 0x004fea0003900000 */
[----:B------:R-:W2:Y:S02]  /*76c0*/  @!P0 SYNCS.PHASECHK.TRANS64 P0, [R44+URZ+0xa0], R3 ;  /* 0x0000a0032c0085a7 */ /* 0x000ea400080010ff */
[----:B--2---:R-:W-:Y:S05]  /*76d0*/  @!P0 BRA `(.L_x_92) ;  /* 0xfffffffc00f08947 */ /* 0x004fea000383ffff */
[----:B------:R-:W-:Y:S05]  /*76e0*/  BRA `(.L_x_91) ;  /* 0xffffffe000a07947 */ /* 0x000fea000383ffff */
.L_x_103:
[----:B-1----:R1:W2:Y:S02]  /*76f0*/  SYNCS.PHASECHK.TRANS64.TRYWAIT P0, [R2+URZ+0x40], R45 ;  /* 0x0000402d020075a7 */ /* 0x0022a400080011ff */
[----:B--2---:R-:W-:Y:S05]  /*7700*/  @!P0 NANOSLEEP.SYNCS 0x989680 ;  /* 0x009896800000895d */ /* 0x004fea0003900000 */
[----:B------:R-:W2:Y:S02]  /*7710*/  @!P0 SYNCS.PHASECHK.TRANS64 P0, [R2+URZ+0x40], R45 ;  /* 0x0000402d020085a7 */ /* 0x000ea400080010ff */
[----:B--2---:R-:W-:Y:S05]  /*7720*/  @!P0 BRA `(.L_x_103) ;  /* 0xfffffffc00f08947 */ /* 0x004fea000383ffff */
[----:B------:R-:W-:Y:S05]  /*7730*/  BRA `(.L_x_102) ;  /* 0xffffffe800b07947 */ /* 0x000fea000383ffff */
        .weak           $__internal_0_$__cuda_sm10x_tcgen05_guardrail_trap_col_being_dealloced_not_returned_by_alloc
        .type           $__internal_0_$__cuda_sm10x_tcgen05_guardrail_trap_col_being_dealloced_not_returned_by_alloc,@function
        .size           $__internal_0_$__cuda_sm10x_tcgen05_guardrail_trap_col_being_dealloced_not_returned_by_alloc,($__internal_1_$__cuda_sm10x_tcgen05_guardrail_trap_phase_invalid_during_alloc - $__internal_0_$__cuda_sm10x_tcgen05_guardrail_trap_col_being_dealloced_not_returned_by_alloc)
$__internal_0_$__cuda_sm10x_tcgen05_guardrail_trap_col_being_dealloced_not_returned_by_alloc:
[----:B------:R-:W-:Y:S05]  /*7740*/  BPT.TRAP 0x1 ;  /* 0x000000040000795c */ /* 0x000fea0000300000 */
[----:B------:R-:W-:-:S04]  /*7750*/  HFMA2 R3, -RZ, RZ, 0, 0 ;  /* 0x00000000ff037431 */ /* 0x000fc800000001ff */
[----:B------:R-:W-:Y:S05]  /*7760*/  RET.REL.NODEC R2 `(_ZN7cutlass13device_kernelINS_4gemm6kernel13GemmUniversalIN4cute5tupleIJiiiiEEENS1_10collective13CollectiveMmaINS1_35MainloopSm100TmaUmmaWarpSpecializedILi4ELi2ELi4ENS5_IJNS4_1CILi1EEESB_SB_EEEEENS5_IJNSA_ILi64EEESE_SE_EEENS_6half_tENS5_IJlSB_lEEESG_SH_NS4_8TiledMMAINS4_8MMA_AtomIJNS4_20SM100_MMA_F16BF16_SSISG_SG_fLi64ELi64ELNS4_4UMMA5MajorE0ELSM_0ELNSL_7ScaleInE0ELSN_0EEEEEENS4_6LayoutISC_NS5_IJNSA_ILi0EEESR_SR_EEEEENS5_IJNS4_10UnderscoreESU_SU_EEEEENS4_13SM90_TMA_LOADENS4_14ComposedLayoutINS4_7SwizzleILi3ELi4ELi3EEENS4_18smem_ptr_flag_bitsILi16EEENSQ_INS5_IJNSA_ILi8EEESE_EEENS5_IJSE_SB_EEEEEEEvNS4_8identityESX_S17_vS18_EENS_8epilogue10collective18CollectiveEpilogueINS1A_23Sm100TmaWarpSpecializedILi3ELi2ELi16ELb1ELb0EEEJSF_NS5_IJNSQ_ISE_SB_EENSQ_INSA_ILi32EEESB_EEEEESG_SH_SG_SH_NS1A_6fusion15FusionCallbacksIS1E_NS1J_17LinearCombinationISG_fSG_fLNS_15FloatRoundStyleE2EEESF_S1I_JEEENS4_5SM1004TMEM4LOAD26SM100_TMEM_LOAD_16dp256b4xESX_NSY_INSZ_ILi2ELi4ELi3EEES12_NSQ_INS5_IJS13_S1G_EEENS5_IJS1G_SB_EEEEEEENS4_17SM75_U32x4_LDSM_NENS4_14SM90_TMA_STOREES1X_NS4_17SM90_U32x4_STSM_NENS4_39AutoVectorizingCopyWithAssumedAlignmentILi128EEEEEEvvEEEEvNT_6ParamsE) ;  /* 0xffffff8802247950 */ /* 0x000fea0003c3ffff */
        .weak           $__internal_1_$__cuda_sm10x_tcgen05_guardrail_trap_phase_invalid_during_alloc
        .type           $__internal_1_$__cuda_sm10x_tcgen05_guardrail_trap_phase_invalid_during_alloc,@function
        .size           $__internal_1_$__cuda_sm10x_tcgen05_guardrail_trap_phase_invalid_during_alloc,($__internal_2_$__cuda_sm10x_tcgen05_guardrail_trap_unallocated_columns_being_dealloced - $__internal_1_$__cuda_sm10x_tcgen05_guardrail_trap_phase_invalid_during_alloc)
$__internal_1_$__cuda_sm10x_tcgen05_guardrail_trap_phase_invalid_during_alloc:
[----:B------:R-:W-:Y:S05]  /*7770*/  BPT.TRAP 0x1 ;  /* 0x000000040000795c */ /* 0x000fea0000300000 */
[----:B------:R-:W-:-:S04]  /*7780*/  MOV R3, 0x0 ;  /* 0x0000000000037802 */ /* 0x000fc80000000f00 */
[----:B------:R-:W-:Y:S05]  /*7790*/  RET.REL.NODEC R2 `(_ZN7cutlass13device_kernelINS_4gemm6kernel13GemmUniversalIN4cute5tupleIJiiiiEEENS1_10collective13CollectiveMmaINS1_35MainloopSm100TmaUmmaWarpSpecializedILi4ELi2ELi4ENS5_IJNS4_1CILi1EEESB_SB_EEEEENS5_IJNSA_ILi64EEESE_SE_EEENS_6half_tENS5_IJlSB_lEEESG_SH_NS4_8TiledMMAINS4_8MMA_AtomIJNS4_20SM100_MMA_F16BF16_SSISG_SG_fLi64ELi64ELNS4_4UMMA5MajorE0ELSM_0ELNSL_7ScaleInE0ELSN_0EEEEEENS4_6LayoutISC_NS5_IJNSA_ILi0EEESR_SR_EEEEENS5_IJNS4_10UnderscoreESU_SU_EEEEENS4_13SM90_TMA_LOADENS4_14ComposedLayoutINS4_7SwizzleILi3ELi4ELi3EEENS4_18smem_ptr_flag_bitsILi16EEENSQ_INS5_IJNSA_ILi8EEESE_EEENS5_IJSE_SB_EEEEEEEvNS4_8identityESX_S17_vS18_EENS_8epilogue10collective18CollectiveEpilogueINS1A_23Sm100TmaWarpSpecializedILi3ELi2ELi16ELb1ELb0EEEJSF_NS5_IJNSQ_ISE_SB_EENSQ_INSA_ILi32EEESB_EEEEESG_SH_SG_SH_NS1A_6fusion15FusionCallbacksIS1E_NS1J_17LinearCombinationISG_fSG_fLNS_15FloatRoundStyleE2EEESF_S1I_JEEENS4_5SM1004TMEM4LOAD26SM100_TMEM_LOAD_16dp256b4xESX_NSY_INSZ_ILi2ELi4ELi3EEES12_NSQ_INS5_IJS13_S1G_EEENS5_IJS1G_SB_EEEEEEENS4_17SM75_U32x4_LDSM_NENS4_14SM90_TMA_STOREES1X_NS4_17SM90_U32x4_STSM_NENS4_39AutoVectorizingCopyWithAssumedAlignmentILi128EEEEEEvvEEEEvNT_6ParamsE) ;  /* 0xffffff8802187950 */ /* 0x000fea0003c3ffff */
        .weak           $__internal_2_$__cuda_sm10x_tcgen05_guardrail_trap_unallocated_columns_being_dealloced
        .type           $__internal_2_$__cuda_sm10x_tcgen05_guardrail_trap_unallocated_columns_being_dealloced,@function
        .size           $__internal_2_$__cuda_sm10x_tcgen05_guardrail_trap_unallocated_columns_being_dealloced,(.L_x_154 - $__internal_2_$__cuda_sm10x_tcgen05_guardrail_trap_unallocated_columns_being_dealloced)
$__internal_2_$__cuda_sm10x_tcgen05_guardrail_trap_unallocated_columns_being_dealloced:
[----:B------:R-:W-:Y:S05]  /*77a0*/  BPT.TRAP 0x1 ;  /* 0x000000040000795c */ /* 0x000fea0000300000 */
[----:B------:R-:W-:-:S04]  /*77b0*/  HFMA2 R3, -RZ, RZ, 0, 0 ;  /* 0x00000000ff037431 */ /* 0x000fc800000001ff */
[----:B------:R-:W-:Y:S05]  /*77c0*/  RET.REL.NODEC R2 `(_ZN7cutlass13device_kernelINS_4gemm6kernel13GemmUniversalIN4cute5tupleIJiiiiEEENS1_10collective13CollectiveMmaINS1_35MainloopSm100TmaUmmaWarpSpecializedILi4ELi2ELi4ENS5_IJNS4_1CILi1EEESB_SB_EEEEENS5_IJNSA_ILi64EEESE_SE_EEENS_6half_tENS5_IJlSB_lEEESG_SH_NS4_8TiledMMAINS4_8MMA_AtomIJNS4_20SM100_MMA_F16BF16_SSISG_SG_fLi64ELi64ELNS4_4UMMA5MajorE0ELSM_0ELNSL_7ScaleInE0ELSN_0EEEEEENS4_6LayoutISC_NS5_IJNSA_ILi0EEESR_SR_EEEEENS5_IJNS4_10UnderscoreESU_SU_EEEEENS4_13SM90_TMA_LOADENS4_14ComposedLayoutINS4_7SwizzleILi3ELi4ELi3EEENS4_18smem_ptr_flag_bitsILi16EEENSQ_INS5_IJNSA_ILi8EEESE_EEENS5_IJSE_SB_EEEEEEEvNS4_8identityESX_S17_vS18_EENS_8epilogue10collective18CollectiveEpilogueINS1A_23Sm100TmaWarpSpecializedILi3ELi2ELi16ELb1ELb0EEEJSF_NS5_IJNSQ_ISE_SB_EENSQ_INSA_ILi32EEESB_EEEEESG_SH_SG_SH_NS1A_6fusion15FusionCallbacksIS1E_NS1J_17LinearCombinationISG_fSG_fLNS_15FloatRoundStyleE2EEESF_S1I_JEEENS4_5SM1004TMEM4LOAD26SM100_TMEM_LOAD_16dp256b4xESX_NSY_INSZ_ILi2ELi4ELi3EEES12_NSQ_INS5_IJS13_S1G_EEENS5_IJS1G_SB_EEEEEEENS4_17SM75_U32x4_LDSM_NENS4_14SM90_TMA_STOREES1X_NS4_17SM90_U32x4_STSM_NENS4_39AutoVectorizingCopyWithAssumedAlignmentILi128EEEEEEvvEEEEvNT_6ParamsE) ;  /* 0xffffff88020c7950 */ /* 0x000fea0003c3ffff */
.L_x_153:
[----:B------:R-:W-:-:S00]  /*77d0*/  BRA `(.L_x_153) ;  /* 0xfffffffc00fc7947 */ /* 0x000fc0000383ffff */
[----:B------:R-:W-:-:S00]  /*77e0*/  NOP ;  /* 0x0000000000007918 */ /* 0x000fc00000000000 */
        /* <DEDUP_REMOVED lines=9> */
.L_x_154:


//--------------------- .nv.global.init           --------------------------
	.section	.nv.global.init,"aw",@progbits
.nv.global.init:
	.type		$str$27,@object
	.size		$str$27,($str$28 - $str$27)
$str$27:
        /*0000*/ 	.byte	0x28, 0x61, 0x64, 0x64, 0x72, 0x65, 0x73, 0x73, 0x20, 0x26, 0x20, 0x6d, 0x61, 0x73, 0x6b, 0x29
        /*0010*/ 	.byte	0x20, 0x3d, 0x3d, 0x20, 0x30, 0x00
	.type		$str$28,@object
	.size		$str$28,($str$26 - $str$28)
$str$28:
        /*0016*/ 	.byte	0x2f, 0x74, 0x6d, 0x70, 0x2f, 0x63, 0x75, 0x74, 0x6c, 0x61, 0x73, 0x73, 0x5f, 0x73, 0x77, 0x65
        /*0026*/ 	.byte	0x65, 0x70, 0x5f, 0x73, 0x72, 0x63, 0x2f, 0x69, 0x6e, 0x63, 0x6c, 0x75, 0x64, 0x65, 0x2f, 0x63
        /*0036*/ 	.byte	0x75, 0x74, 0x65, 0x2f, 0x70, 0x6f, 0x69, 0x6e, 0x74, 0x65, 0x72, 0x5f, 0x66, 0x6c, 0x61, 0x67
        /*0046*/ 	.byte	0x67, 0x65, 0x64, 0x2e, 0x68, 0x70, 0x70, 0x00
	.type		$str$26,@object
	.size		$str$26,($str$25 - $str$26)
$str$26:
        /*004e*/ 	.byte	0x2f, 0x74, 0x6d, 0x70, 0x2f, 0x63, 0x75, 0x74, 0x6c, 0x61, 0x73, 0x73, 0x5f, 0x73, 0x77, 0x65
        /*005e*/ 	.byte	0x65, 0x70, 0x5f, 0x73, 0x72, 0x63, 0x2f, 0x69, 0x6e, 0x63, 0x6c, 0x75, 0x64, 0x65, 0x2f, 0x63
        /*006e*/ 	.byte	0x75, 0x74, 0x65, 0x2f, 0x61, 0x74, 0x6f, 0x6d, 0x2f, 0x63, 0x6f, 0x70, 0x79, 0x5f, 0x74, 0x72
        /*007e*/ 	.byte	0x61, 0x69, 0x74, 0x73, 0x5f, 0x73, 0x6d, 0x31, 0x30, 0x30, 0x2e, 0x68, 0x70, 0x70, 0x00
	.type		$str$25,@object
	.size		$str$25,(__unnamed_1 - $str$25)
$str$25:
        /*008d*/ 	.byte	0x28, 0x28, 0x75, 0x69, 0x6e, 0x74, 0x33, 0x32, 0x5f, 0x74, 0x28, 0x74, 0x68, 0x72, 0x65, 0x61
        /*009d*/ 	.byte	0x64, 0x49, 0x64, 0x78, 0x2e, 0x78, 0x29, 0x20, 0x2f, 0x20, 0x33, 0x32, 0x29, 0x20, 0x25, 0x20
        /*00ad*/ 	.byte	0x34, 0x29, 0x20, 0x3d, 0x3d, 0x20, 0x28, 0x28, 0x28, 0x74, 0x6d, 0x65, 0x6d, 0x5f, 0x61, 0x64
        /*00bd*/ 	.byte	0x64, 0x72, 0x20, 0x3e, 0x3e, 0x20, 0x31, 0x36, 0x29, 0x20, 0x2f, 0x20, 0x33, 0x32, 0x29, 0x20
        /*00cd*/ 	.byte	0x25, 0x20, 0x34, 0x29, 0x00
	.type		__unnamed_1,@object
	.size		__unnamed_1,(__unnamed_2 - __unnamed_1)
__unnamed_1:
        /*00d2*/ 	.byte	0x61, 0x75, 0x74, 0x6f, 0x20, 0x63, 0x75, 0x74, 0x65, 0x3a, 0x3a, 0x61, 0x73, 0x5f, 0x70, 0x6f
        /* <DEDUP_REMOVED lines=24> */
        /*0262*/ 	.byte	0x3e, 0x3e, 0x3e, 0x5d, 0x00
	.type		__unnamed_2,@object
	.size		__unnamed_2,(.L_2 - __unnamed_2)
__unnamed_2:
        /* <DEDUP_REMOVED lines=46> */
.L_2:


//--------------------- .nv.shared._ZN7cutlass13device_kernelINS_4gemm6kernel13GemmUniversalIN4cute5tupleIJiiiiEEENS1_10collective13CollectiveMmaINS1_35MainloopSm100TmaUmmaWarpSpecializedILi4ELi2ELi4ENS5_IJNS4_1CILi1EEESB_SB_EEEEENS5_IJNSA_ILi64EEESE_SE_EEENS_6half_tENS5_IJlSB_lEEESG_SH_NS4_8TiledMMAINS4_8MMA_AtomIJNS4_20SM100_MMA_F16BF16_SSISG_SG_fLi64ELi64ELNS4_4UMMA5MajorE0ELSM_0ELNSL_7ScaleInE0ELSN_0EEEEEENS4_6LayoutISC_NS5_IJNSA_ILi0EEESR_SR_EEEEENS5_IJNS4_10UnderscoreESU_SU_EEEEENS4_13SM90_TMA_LOADENS4_14ComposedLayoutINS4_7SwizzleILi3ELi4ELi3EEENS4_18smem_ptr_flag_bitsILi16EEENSQ_INS5_IJNSA_ILi8EEESE_EEENS5_IJSE_SB_EEEEEEEvNS4_8identityESX_S17_vS18_EENS_8epilogue10collective18CollectiveEpilogueINS1A_23Sm100TmaWarpSpecializedILi3ELi2ELi16ELb1ELb0EEEJSF_NS5_IJNSQ_ISE_SB_EENSQ_INSA_ILi32EEESB_EEEEESG_SH_SG_SH_NS1A_6fusion15FusionCallbacksIS1E_NS1J_17LinearCombinationISG_fSG_fLNS_15FloatRoundStyleE2EEESF_S1I_JEEENS4_5SM1004TMEM4LOAD26SM100_TMEM_LOAD_16dp256b4xESX_NSY_INSZ_ILi2ELi4ELi3EEES12_NSQ_INS5_IJS13_S1G_EEENS5_IJS1G_SB_EEEEEEENS4_17SM75_U32x4_LDSM_NENS4_14SM90_TMA_STOREES1X_NS4_17SM90_U32x4_STSM_NENS4_39AutoVectorizingCopyWithAssumedAlignmentILi128EEEEEEvvEEEEvNT_6ParamsE --------------------------
	.section	.nv.shared._ZN7cutlass13device_kernelINS_4gemm6kernel13GemmUniversalIN4cute5tupleIJiiiiEEENS1_10collective13CollectiveMmaINS1_35MainloopSm100TmaUmmaWarpSpecializedILi4ELi2ELi4ENS5_IJNS4_1CILi1EEESB_SB_EEEEENS5_IJNSA_ILi64EEESE_SE_EEENS_6half_tENS5_IJlSB_lEEESG_SH_NS4_8TiledMMAINS4_8MMA_AtomIJNS4_20SM100_MMA_F16BF16_SSISG_SG_fLi64ELi64ELNS4_4UMMA5MajorE0ELSM_0ELNSL_7ScaleInE0ELSN_0EEEEEENS4_6LayoutISC_NS5_IJNSA_ILi0EEESR_SR_EEEEENS5_IJNS4_10UnderscoreESU_SU_EEEEENS4_13SM90_TMA_LOADENS4_14ComposedLayoutINS4_7SwizzleILi3ELi4ELi3EEENS4_18smem_ptr_flag_bitsILi16EEENSQ_INS5_IJNSA_ILi8EEESE_EEENS5_IJSE_SB_EEEEEEEvNS4_8identityESX_S17_vS18_EENS_8epilogue10collective18CollectiveEpilogueINS1A_23Sm100TmaWarpSpecializedILi3ELi2ELi16ELb1ELb0EEEJSF_NS5_IJNSQ_ISE_SB_EENSQ_INSA_ILi32EEESB_EEEEESG_SH_SG_SH_NS1A_6fusion15FusionCallbacksIS1E_NS1J_17LinearCombinationISG_fSG_fLNS_15FloatRoundStyleE2EEESF_S1I_JEEENS4_5SM1004TMEM4LOAD26SM100_TMEM_LOAD_16dp256b4xESX_NSY_INSZ_ILi2ELi4ELi3EEES12_NSQ_INS5_IJS13_S1G_EEENS5_IJS1G_SB_EEEEEEENS4_17SM75_U32x4_LDSM_NENS4_14SM90_TMA_STOREES1X_NS4_17SM90_U32x4_STSM_NENS4_39AutoVectorizingCopyWithAssumedAlignmentILi128EEEEEEvvEEEEvNT_6ParamsE,"aw",@nobits
	.sectionflags	@""
	.align	16
	.zero		1024


//--------------------- .nv.shared.reserved.0     --------------------------
	.section	.nv.shared.reserved.0,"aw",@nobits
	.weak		__nv_reservedSMEM_offset_0_alias
	.size		__nv_reservedSMEM_offset_0_alias, 0, 64
	.other		__nv_reservedSMEM_offset_0_alias,@"STO_CUDA_RESERVED_SHARED STV_DEFAULT"
__nv_reservedSMEM_offset_0_alias:
	.zero		0
.nv.shared.reserved.0:
	.zero		64
	.weak		__nv_reservedSMEM_tcgen05_partition
	.type		__nv_reservedSMEM_tcgen05_partition,@object
	.size		__nv_reservedSMEM_tcgen05_partition,(.L_0 - __nv_reservedSMEM_tcgen05_partition)
__nv_reservedSMEM_tcgen05_partition:
	.zero		32
.L_0:


//--------------------- .nv.global                --------------------------
	.section	.nv.global,"aw",@nobits
.nv.global:
	.type		_ZN40_INTERNAL_fd970473_4_k_cu_5ae215cd_236784cute1_E,@object
	.size		_ZN40_INTERNAL_fd970473_4_k_cu_5ae215cd_236784cute1_E,(_ZN40_INTERNAL_fd970473_4_k_cu_5ae215cd_236784cuda3std3__45__cpo6cbeginE - _ZN40_INTERNAL_fd970473_4_k_cu_5ae215cd_236784cute1_E)
_ZN40_INTERNAL_fd970473_4_k_cu_5ae215cd_236784cute1_E:
	.zero		1
	.type		_ZN40_INTERNAL_fd970473_4_k_cu_5ae215cd_236784cuda3std3__45__cpo6cbeginE,@object
	.size		_ZN40_INTERNAL_fd970473_4_k_cu_5ae215cd_236784cuda3std3__45__cpo6cbeginE,(_ZN40_INTERNAL_fd970473_4_k_cu_5ae215cd_236784cuda3std3__48in_placeE - _ZN40_INTERNAL_fd970473_4_k_cu_5ae215cd_236784cuda3std3__45__cpo6cbeginE)
_ZN40_INTERNAL_fd970473_4_k_cu_5ae215cd_236784cuda3std3__45__cpo6cbeginE:
	.zero		1
	.type		_ZN40_INTERNAL_fd970473_4_k_cu_5ae215cd_236784cuda3std3__48in_placeE,@object
	.size		_ZN40_INTERNAL_fd970473_4_k_cu_5ae215cd_236784cuda3std3__48in_placeE,(_ZN40_INTERNAL_fd970473_4_k_cu_5ae215cd_236784cuda3std6ranges3__45__cpo9iter_moveE - _ZN40_INTERNAL_fd970473_4_k_cu_5ae215cd_236784cuda3std3__48in_placeE)
_ZN40_INTERNAL_fd970473_4_k_cu_5ae215cd_236784cuda3std3__48in_placeE:
	.zero		1
	.type		_ZN40_INTERNAL_fd970473_4_k_cu_5ae215cd_236784cuda3std6ranges3__45__cpo9iter_moveE,@object
	.size		_ZN40_INTERNAL_fd970473_4_k_cu_5ae215cd_236784cuda3std6ranges3__45__cpo9iter_moveE,(_ZN40_INTERNAL_fd970473_4_k_cu_5ae215cd_236784cuda3std3__45__cpo5beginE - _ZN40_INTERNAL_fd970473_4_k_cu_5ae215cd_236784cuda3std6ranges3__45__cpo9iter_moveE)
_ZN40_INTERNAL_fd970473_4_k_cu_5ae215cd_236784cuda3std6ranges3__45__cpo9iter_moveE:
	.zero		1
	.type		_ZN40_INTERNAL_fd970473_4_k_cu_5ae215cd_236784cuda3std3__45__cpo5beginE,@object
	.size		_ZN40_INTERNAL_fd970473_4_k_cu_5ae215cd_236784cuda3std3__45__cpo5beginE,(_ZN40_INTERNAL_fd970473_4_k_cu_5ae215cd_236784cuda3std3__442_GLOBAL__N__fd970473_4_k_cu_5ae215cd_236786ignoreE - _ZN40_INTERNAL_fd970473_4_k_cu_5ae215cd_236784cuda3std3__45__cpo5beginE)
_ZN40_INTERNAL_fd970473_4_k_cu_5ae215cd_236784cuda3std3__45__cpo5beginE:
	.zero		1
	.type		_ZN40_INTERNAL_fd970473_4_k_cu_5ae215cd_236784cuda3std3__442_GLOBAL__N__fd970473_4_k_cu_5ae215cd_236786ignoreE,@object
	.size		_ZN40_INTERNAL_fd970473_4_k_cu_5ae215cd_236784cuda3std3__442_GLOBAL__N__fd970473_4_k_cu_5ae215cd_236786ignoreE,(_ZN40_INTERNAL_fd970473_4_k_cu_5ae215cd_236784cute7productE - _ZN40_INTERNAL_fd970473_4_k_cu_5ae215cd_236784cuda3std3__442_GLOBAL__N__fd970473_4_k_cu_5ae215cd_236786ignoreE)
_ZN40_INTERNAL_fd970473_4_k_cu_5ae215cd_236784cuda3std3__442_GLOBAL__N__fd970473_4_k_cu_5ae215cd_236786ignoreE:
	.zero		1
	.type		_ZN40_INTERNAL_fd970473_4_k_cu_5ae215cd_236784cute7productE,@object
	.size		_ZN40_INTERNAL_fd970473_4_k_cu_5ae215cd_236784cute7productE,(_ZN40_INTERNAL_fd970473_4_k_cu_5ae215cd_236784cuda3std3__45__cpo3endE - _ZN40_INTERNAL_fd970473_4_k_cu_5ae215cd_236784cute7productE)
_ZN40_INTERNAL_fd970473_4_k_cu_5ae215cd_236784cute7productE:
	.zero		1
	.type		_ZN40_INTERNAL_fd970473_4_k_cu_5ae215cd_236784cuda3std3__45__cpo3endE,@object
	.size		_ZN40_INTERNAL_fd970473_4_k_cu_5ae215cd_236784cuda3std3__45__cpo3endE,(_ZN40_INTERNAL_fd970473_4_k_cu_5ae215cd_236784cuda3std3__419piecewise_constructE - _ZN40_INTERNAL_fd970473_4_k_cu_5ae215cd_236784cuda3std3__45__cpo3endE)
_ZN40_INTERNAL_fd970473_4_k_cu_5ae215cd_236784cuda3std3__45__cpo3endE:
	.zero		1
	.type		_ZN40_INTERNAL_fd970473_4_k_cu_5ae215cd_236784cuda3std3__419piecewise_constructE,@object
	.size		_ZN40_INTERNAL_fd970473_4_k_cu_5ae215cd_236784cuda3std3__419piecewise_constructE,(_ZN40_INTERNAL_fd970473_4_k_cu_5ae215cd_236784cuda3std3__45__cpo4cendE - _ZN40_INTERNAL_fd970473_4_k_cu_5ae215cd_236784cuda3std3__419piecewise_constructE)
_ZN40_INTERNAL_fd970473_4_k_cu_5ae215cd_236784cuda3std3__419piecewise_constructE:
	.zero		1
	.type		_ZN40_INTERNAL_fd970473_4_k_cu_5ae215cd_236784cuda3std3__45__cpo4cendE,@object
	.size		_ZN40_INTERNAL_fd970473_4_k_cu_5ae215cd_236784cuda3std3__45__cpo4cendE,(_ZN40_INTERNAL_fd970473_4_k_cu_5ae215cd_236784cuda3std6ranges3__45__cpo4swapE - _ZN40_INTERNAL_fd970473_4_k_cu_5ae215cd_236784cuda3std3__45__cpo4cendE)
_ZN40_INTERNAL_fd970473_4_k_cu_5ae215cd_236784cuda3std3__45__cpo4cendE:
	.zero		1
	.type		_ZN40_INTERNAL_fd970473_4_k_cu_5ae215cd_236784cuda3std6ranges3__45__cpo4swapE,@object
	.size		_ZN40_INTERNAL_fd970473_4_k_cu_5ae215cd_236784cuda3std6ranges3__45__cpo4swapE,(.L_10 - _ZN40_INTERNAL_fd970473_4_k_cu_5ae215cd_236784cuda3std6ranges3__45__cpo4swapE)
_ZN40_INTERNAL_fd970473_4_k_cu_5ae215cd_236784cuda3std6ranges3__45__cpo4swapE:
	.zero		1
.L_10:


//--------------------- .nv.constant0._ZN7cutlass13device_kernelINS_4gemm6kernel13GemmUniversalIN4cute5tupleIJiiiiEEENS1_10collective13CollectiveMmaINS1_35MainloopSm100TmaUmmaWarpSpecializedILi4ELi2ELi4ENS5_IJNS4_1CILi1EEESB_SB_EEEEENS5_IJNSA_ILi64EEESE_SE_EEENS_6half_tENS5_IJlSB_lEEESG_SH_NS4_8TiledMMAINS4_8MMA_AtomIJNS4_20SM100_MMA_F16BF16_SSISG_SG_fLi64ELi64ELNS4_4UMMA5MajorE0ELSM_0ELNSL_7ScaleInE0ELSN_0EEEEEENS4_6LayoutISC_NS5_IJNSA_ILi0EEESR_SR_EEEEENS5_IJNS4_10UnderscoreESU_SU_EEEEENS4_13SM90_TMA_LOADENS4_14ComposedLayoutINS4_7SwizzleILi3ELi4ELi3EEENS4_18smem_ptr_flag_bitsILi16EEENSQ_INS5_IJNSA_ILi8EEESE_EEENS5_IJSE_SB_EEEEEEEvNS4_8identityESX_S17_vS18_EENS_8epilogue10collective18CollectiveEpilogueINS1A_23Sm100TmaWarpSpecializedILi3ELi2ELi16ELb1ELb0EEEJSF_NS5_IJNSQ_ISE_SB_EENSQ_INSA_ILi32EEESB_EEEEESG_SH_SG_SH_NS1A_6fusion15FusionCallbacksIS1E_NS1J_17LinearCombinationISG_fSG_fLNS_15FloatRoundStyleE2EEESF_S1I_JEEENS4_5SM1004TMEM4LOAD26SM100_TMEM_LOAD_16dp256b4xESX_NSY_INSZ_ILi2ELi4ELi3EEES12_NSQ_INS5_IJS13_S1G_EEENS5_IJS1G_SB_EEEEEEENS4_17SM75_U32x4_LDSM_NENS4_14SM90_TMA_STOREES1X_NS4_17SM90_U32x4_STSM_NENS4_39AutoVectorizingCopyWithAssumedAlignmentILi128EEEEEEvvEEEEvNT_6ParamsE --------------------------
	.section	.nv.constant0._ZN7cutlass13device_kernelINS_4gemm6kernel13GemmUniversalIN4cute5tupleIJiiiiEEENS1_10collective13CollectiveMmaINS1_35MainloopSm100TmaUmmaWarpSpecializedILi4ELi2ELi4ENS5_IJNS4_1CILi1EEESB_SB_EEEEENS5_IJNSA_ILi64EEESE_SE_EEENS_6half_tENS5_IJlSB_lEEESG_SH_NS4_8TiledMMAINS4_8MMA_AtomIJNS4_20SM100_MMA_F16BF16_SSISG_SG_fLi64ELi64ELNS4_4UMMA5MajorE0ELSM_0ELNSL_7ScaleInE0ELSN_0EEEEEENS4_6LayoutISC_NS5_IJNSA_ILi0EEESR_SR_EEEEENS5_IJNS4_10UnderscoreESU_SU_EEEEENS4_13SM90_TMA_LOADENS4_14ComposedLayoutINS4_7SwizzleILi3ELi4ELi3EEENS4_18smem_ptr_flag_bitsILi16EEENSQ_INS5_IJNSA_ILi8EEESE_EEENS5_IJSE_SB_EEEEEEEvNS4_8identityESX_S17_vS18_EENS_8epilogue10collective18CollectiveEpilogueINS1A_23Sm100TmaWarpSpecializedILi3ELi2ELi16ELb1ELb0EEEJSF_NS5_IJNSQ_ISE_SB_EENSQ_INSA_ILi32EEESB_EEEEESG_SH_SG_SH_NS1A_6fusion15FusionCallbacksIS1E_NS1J_17LinearCombinationISG_fSG_fLNS_15FloatRoundStyleE2EEESF_S1I_JEEENS4_5SM1004TMEM4LOAD26SM100_TMEM_LOAD_16dp256b4xESX_NSY_INSZ_ILi2ELi4ELi3EEES12_NSQ_INS5_IJS13_S1G_EEENS5_IJS1G_SB_EEEEEEENS4_17SM75_U32x4_LDSM_NENS4_14SM90_TMA_STOREES1X_NS4_17SM90_U32x4_STSM_NENS4_39AutoVectorizingCopyWithAssumedAlignmentILi128EEEEEEvvEEEEvNT_6ParamsE,"a",@progbits
	.sectionflags	@""
	.align	4
.nv.constant0._ZN7cutlass13device_kernelINS_4gemm6kernel13GemmUniversalIN4cute5tupleIJiiiiEEENS1_10collective13CollectiveMmaINS1_35MainloopSm100TmaUmmaWarpSpecializedILi4ELi2ELi4ENS5_IJNS4_1CILi1EEESB_SB_EEEEENS5_IJNSA_ILi64EEESE_SE_EEENS_6half_tENS5_IJlSB_lEEESG_SH_NS4_8TiledMMAINS4_8MMA_AtomIJNS4_20SM100_MMA_F16BF16_SSISG_SG_fLi64ELi64ELNS4_4UMMA5MajorE0ELSM_0ELNSL_7ScaleInE0ELSN_0EEEEEENS4_6LayoutISC_NS5_IJNSA_ILi0EEESR_SR_EEEEENS5_IJNS4_10UnderscoreESU_SU_EEEEENS4_13SM90_TMA_LOADENS4_14ComposedLayoutINS4_7SwizzleILi3ELi4ELi3EEENS4_18smem_ptr_flag_bitsILi16EEENSQ_INS5_IJNSA_ILi8EEESE_EEENS5_IJSE_SB_EEEEEEEvNS4_8identityESX_S17_vS18_EENS_8epilogue10collective18CollectiveEpilogueINS1A_23Sm100TmaWarpSpecializedILi3ELi2ELi16ELb1ELb0EEEJSF_NS5_IJNSQ_ISE_SB_EENSQ_INSA_ILi32EEESB_EEEEESG_SH_SG_SH_NS1A_6fusion15FusionCallbacksIS1E_NS1J_17LinearCombinationISG_fSG_fLNS_15FloatRoundStyleE2EEESF_S1I_JEEENS4_5SM1004TMEM4LOAD26SM100_TMEM_LOAD_16dp256b4xESX_NSY_INSZ_ILi2ELi4ELi3EEES12_NSQ_INS5_IJS13_S1G_EEENS5_IJS1G_SB_EEEEEEENS4_17SM75_U32x4_LDSM_NENS4_14SM90_TMA_STOREES1X_NS4_17SM90_U32x4_STSM_NENS4_39AutoVectorizingCopyWithAssumedAlignmentILi128EEEEEEvvEEEEvNT_6ParamsE:
	.zero		2944


//--------------------- SYMBOLS --------------------------

	.type		.nv.reservedSmem.offset0,@object
	.size		.nv.reservedSmem.offset0,0x4
	.type		.nv.reservedSmem.cap,@object
	.size		.nv.reservedSmem.cap,0x4
	.type		__assertfail,@function
